// auto-generated by cutlass_sweep.gemm — config: {"arch": "sm_90", "cluster_m": 1, "cluster_n": 1, "dtype": "tf32", "dtype_b": "tf32", "layout": "nt", "stages": 4, "tile_k": 64, "tile_m": 256, "tile_n": 256}
#include "cutlass/cutlass.h"
#include "cutlass/gemm/collective/collective_builder.hpp"
#include "cutlass/gemm/device/gemm_universal_adapter.h"
#include "cutlass/gemm/kernel/gemm_universal.hpp"
#include "cutlass/epilogue/collective/collective_builder.hpp"

using ElemA = cutlass::tfloat32_t;
using ElemB = cutlass::tfloat32_t;
using ElemCD = cutlass::tfloat32_t;
using Acc  = float;
using TileShape    = cute::Shape<cute::_256, cute::_256, cute::_64>;
using ClusterShape = cute::Shape<cute::_1, cute::_1, cute::_1>;

using CollectiveEpilogue = typename cutlass::epilogue::collective::CollectiveBuilder<
    cutlass::arch::Sm90, cutlass::arch::OpClassTensorOp,
    TileShape, ClusterShape,
    cutlass::epilogue::collective::EpilogueTileAuto,
    Acc, Acc,
    ElemCD, cutlass::layout::RowMajor, 128 / cutlass::sizeof_bits<ElemCD>::value,
    ElemCD, cutlass::layout::RowMajor, 128 / cutlass::sizeof_bits<ElemCD>::value,
    cutlass::epilogue::collective::EpilogueScheduleAuto
  >::CollectiveOp;

using CollectiveMainloop = typename cutlass::gemm::collective::CollectiveBuilder<
    cutlass::arch::Sm90, cutlass::arch::OpClassTensorOp,
    ElemA, cutlass::layout::RowMajor, 128 / cutlass::sizeof_bits<ElemA>::value,
    ElemB, cutlass::layout::ColumnMajor, 128 / cutlass::sizeof_bits<ElemB>::value,
    Acc,
    TileShape, ClusterShape,
    cutlass::gemm::collective::StageCount<4>,
    cutlass::gemm::collective::KernelScheduleAuto
  >::CollectiveOp;

using GemmKernel = cutlass::gemm::kernel::GemmUniversal<
    cute::Shape<int,int,int,int>,
    CollectiveMainloop,
    CollectiveEpilogue
>;
using Gemm = cutlass::gemm::device::GemmUniversalAdapter<GemmKernel>;

// Force the device kernel symbol into the cubin without needing a host main.
auto* _anchor = &cutlass::device_kernel<GemmKernel>;


// ===== COMPILED SASS (sm_90a) =====

	.target	sm_90a

	.elftype	@"ET_EXEC"


//--------------------- .note.nv.tkinfo           --------------------------
	.section	.note.nv.tkinfo,"",@"SHT_NOTE"
	.sectionflags	@"SHF_NOTE_NV_TKINFO"
	.tkinfo
        /*0018*/ 	.word	0x00000002
        /*0030*/ 	.string	""
        /*0030*/ 	.string	"ptxas"
        /*0030*/ 	.string	"Cuda compilation tools, release 13.0, V13.0.88"
        /*0030*/ 	.string	"Build cuda_13.0.r13.0/compiler.36424714_0"
        /*0030*/ 	.string	"-arch sm_90a -m 64 "



//--------------------- .note.nv.cuinfo           --------------------------
	.section	.note.nv.cuinfo,"",@"SHT_NOTE"
	.sectionflags	@"SHF_NOTE_NV_CUINFO"
        /*0018*/ 	.short	0x0002
        /*001a*/ 	.short	0x005a
        /*001c*/ 	.short	0x0082
	.zero		2


//--------------------- .nv.info                  --------------------------
	.section	.nv.info,"",@"SHT_CUDA_INFO"
	.align	4


	//----- nvinfo : EIATTR_REGCOUNT
	.align		4
        /*0000*/ 	.byte	0x04, 0x2f
        /*0002*/ 	.short	(.L_15 - .L_14)
	.align		4
.L_14:
        /*0004*/ 	.word	index@(_ZN7cutlass13device_kernelINS_4gemm6kernel13GemmUniversalIN4cute5tupleIJiiiiEEENS1_10collective13CollectiveMmaINS1_34MainloopSm90TmaGmmaWarpSpecializedILi4ENS5_IJNS4_1CILi1EEESB_SB_EEENS1_35KernelTmaWarpSpecializedCooperativeEEENS5_IJNSA_ILi256EEESF_NSA_ILi64EEEEEENS_10tfloat32_tENS5_IJlSB_lEEESI_SJ_NS4_8TiledMMAINS4_8MMA_AtomIJNS4_4SM904GMMA30MMA_64x256x8_F32TF32TF32_SS_TNILNSN_7ScaleInE1ELSP_1EEEEEENS4_6LayoutINS5_IJNSA_ILi2EEESB_SB_EEENS5_IJSB_NSA_ILi0EEESV_EEEEENS5_IJNS4_10UnderscoreESY_SY_EEEEENS4_13SM90_TMA_LOADENS4_14ComposedLayoutINS4_7SwizzleILi3ELi4ELi3EEENS4_18smem_ptr_flag_bitsILi32EEENSS_INS5_IJNSA_ILi8EEENSA_ILi32EEEEEENS5_IJS18_SB_EEEEEEEvNS4_8identityES11_S1C_vS1D_EENS_8epilogue10collective6detail29Sm90TmaWarpSpecializedAdapterINS1G_15DefaultEpilogueISI_SJ_SJ_NS1F_6thread17LinearCombinationISI_Li1EffLNS1K_9ScaleType4KindE0ELNS_15FloatRoundStyleE2ESI_EENS1_15EpilogueDefaultEEEEEvvEEEEvNT_6ParamsE)
        /*0008*/ 	.word	0x000000a8


	//----- nvinfo : EIATTR_FRAME_SIZE
	.align		4
.L_15:
        /*000c*/ 	.byte	0x04, 0x11
        /*000e*/ 	.short	(.L_17 - .L_16)
	.align		4
.L_16:
        /*0010*/ 	.word	index@(_ZN7cutlass13device_kernelINS_4gemm6kernel13GemmUniversalIN4cute5tupleIJiiiiEEENS1_10collective13CollectiveMmaINS1_34MainloopSm90TmaGmmaWarpSpecializedILi4ENS5_IJNS4_1CILi1EEESB_SB_EEENS1_35KernelTmaWarpSpecializedCooperativeEEENS5_IJNSA_ILi256EEESF_NSA_ILi64EEEEEENS_10tfloat32_tENS5_IJlSB_lEEESI_SJ_NS4_8TiledMMAINS4_8MMA_AtomIJNS4_4SM904GMMA30MMA_64x256x8_F32TF32TF32_SS_TNILNSN_7ScaleInE1ELSP_1EEEEEENS4_6LayoutINS5_IJNSA_ILi2EEESB_SB_EEENS5_IJSB_NSA_ILi0EEESV_EEEEENS5_IJNS4_10UnderscoreESY_SY_EEEEENS4_13SM90_TMA_LOADENS4_14ComposedLayoutINS4_7SwizzleILi3ELi4ELi3EEENS4_18smem_ptr_flag_bitsILi32EEENSS_INS5_IJNSA_ILi8EEENSA_ILi32EEEEEENS5_IJS18_SB_EEEEEEEvNS4_8identityES11_S1C_vS1D_EENS_8epilogue10collective6detail29Sm90TmaWarpSpecializedAdapterINS1G_15DefaultEpilogueISI_SJ_SJ_NS1F_6thread17LinearCombinationISI_Li1EffLNS1K_9ScaleType4KindE0ELNS_15FloatRoundStyleE2ESI_EENS1_15EpilogueDefaultEEEEEvvEEEEvNT_6ParamsE)
        /*0014*/ 	.word	0x00000cf8


	//----- nvinfo : EIATTR_MIN_STACK_SIZE
	.align		4
.L_17:
        /*0018*/ 	.byte	0x04, 0x12
        /*001a*/ 	.short	(.L_19 - .L_18)
	.align		4
.L_18:
        /*001c*/ 	.word	index@(_ZN7cutlass13device_kernelINS_4gemm6kernel13GemmUniversalIN4cute5tupleIJiiiiEEENS1_10collective13CollectiveMmaINS1_34MainloopSm90TmaGmmaWarpSpecializedILi4ENS5_IJNS4_1CILi1EEESB_SB_EEENS1_35KernelTmaWarpSpecializedCooperativeEEENS5_IJNSA_ILi256EEESF_NSA_ILi64EEEEEENS_10tfloat32_tENS5_IJlSB_lEEESI_SJ_NS4_8TiledMMAINS4_8MMA_AtomIJNS4_4SM904GMMA30MMA_64x256x8_F32TF32TF32_SS_TNILNSN_7ScaleInE1ELSP_1EEEEEENS4_6LayoutINS5_IJNSA_ILi2EEESB_SB_EEENS5_IJSB_NSA_ILi0EEESV_EEEEENS5_IJNS4_10UnderscoreESY_SY_EEEEENS4_13SM90_TMA_LOADENS4_14ComposedLayoutINS4_7SwizzleILi3ELi4ELi3EEENS4_18smem_ptr_flag_bitsILi32EEENSS_INS5_IJNSA_ILi8EEENSA_ILi32EEEEEENS5_IJS18_SB_EEEEEEEvNS4_8identityES11_S1C_vS1D_EENS_8epilogue10collective6detail29Sm90TmaWarpSpecializedAdapterINS1G_15DefaultEpilogueISI_SJ_SJ_NS1F_6thread17LinearCombinationISI_Li1EffLNS1K_9ScaleType4KindE0ELNS_15FloatRoundStyleE2ESI_EENS1_15EpilogueDefaultEEEEEvvEEEEvNT_6ParamsE)
        /*0020*/ 	.word	0x00000cf8
.L_19:


//--------------------- .nv.compat                --------------------------
	.section	.nv.compat,"",@"SHT_CUDA_COMPAT_INFO"
	.align	4
        /*0000*/ 	.byte	0x02, 0x09, 0x01, 0x00, 0x02, 0x02, 0x04, 0x00, 0x02, 0x05, 0x05, 0x00, 0x03, 0x07, 0x01, 0x01
        /*0010*/ 	.byte	0x02, 0x03, 0x01, 0x00, 0x02, 0x06, 0x01, 0x00, 0x04, 0x0b, 0x08, 0x00, 0x00, 0x00, 0x00, 0x00
        /*0020*/ 	.byte	0x00, 0x00, 0x00, 0x00


//--------------------- .nv.info._ZN7cutlass13device_kernelINS_4gemm6kernel13GemmUniversalIN4cute5tupleIJiiiiEEENS1_10collective13CollectiveMmaINS1_34MainloopSm90TmaGmmaWarpSpecializedILi4ENS5_IJNS4_1CILi1EEESB_SB_EEENS1_35KernelTmaWarpSpecializedCooperativeEEENS5_IJNSA_ILi256EEESF_NSA_ILi64EEEEEENS_10tfloat32_tENS5_IJlSB_lEEESI_SJ_NS4_8TiledMMAINS4_8MMA_AtomIJNS4_4SM904GMMA30MMA_64x256x8_F32TF32TF32_SS_TNILNSN_7ScaleInE1ELSP_1EEEEEENS4_6LayoutINS5_IJNSA_ILi2EEESB_SB_EEENS5_IJSB_NSA_ILi0EEESV_EEEEENS5_IJNS4_10UnderscoreESY_SY_EEEEENS4_13SM90_TMA_LOADENS4_14ComposedLayoutINS4_7SwizzleILi3ELi4ELi3EEENS4_18smem_ptr_flag_bitsILi32EEENSS_INS5_IJNSA_ILi8EEENSA_ILi32EEEEEENS5_IJS18_SB_EEEEEEEvNS4_8identityES11_S1C_vS1D_EENS_8epilogue10collective6detail29Sm90TmaWarpSpecializedAdapterINS1G_15DefaultEpilogueISI_SJ_SJ_NS1F_6thread17LinearCombinationISI_Li1EffLNS1K_9ScaleType4KindE0ELNS_15FloatRoundStyleE2ESI_EENS1_15EpilogueDefaultEEEEEvvEEEEvNT_6ParamsE --------------------------
	.section	.nv.info._ZN7cutlass13device_kernelINS_4gemm6kernel13GemmUniversalIN4cute5tupleIJiiiiEEENS1_10collective13CollectiveMmaINS1_34MainloopSm90TmaGmmaWarpSpecializedILi4ENS5_IJNS4_1CILi1EEESB_SB_EEENS1_35KernelTmaWarpSpecializedCooperativeEEENS5_IJNSA_ILi256EEESF_NSA_ILi64EEEEEENS_10tfloat32_tENS5_IJlSB_lEEESI_SJ_NS4_8TiledMMAINS4_8MMA_AtomIJNS4_4SM904GMMA30MMA_64x256x8_F32TF32TF32_SS_TNILNSN_7ScaleInE1ELSP_1EEEEEENS4_6LayoutINS5_IJNSA_ILi2EEESB_SB_EEENS5_IJSB_NSA_ILi0EEESV_EEEEENS5_IJNS4_10UnderscoreESY_SY_EEEEENS4_13SM90_TMA_LOADENS4_14ComposedLayoutINS4_7SwizzleILi3ELi4ELi3EEENS4_18smem_ptr_flag_bitsILi32EEENSS_INS5_IJNSA_ILi8EEENSA_ILi32EEEEEENS5_IJS18_SB_EEEEEEEvNS4_8identityES11_S1C_vS1D_EENS_8epilogue10collective6detail29Sm90TmaWarpSpecializedAdapterINS1G_15DefaultEpilogueISI_SJ_SJ_NS1F_6thread17LinearCombinationISI_Li1EffLNS1K_9ScaleType4KindE0ELNS_15FloatRoundStyleE2ESI_EENS1_15EpilogueDefaultEEEEEvvEEEEvNT_6ParamsE,"",@"SHT_CUDA_INFO"
	.sectionflags	@""
	.align	4


	//----- nvinfo : EIATTR_CUDA_API_VERSION
	.align		4
        /*0000*/ 	.byte	0x04, 0x37
        /*0002*/ 	.short	(.L_21 - .L_20)
.L_20:
        /*0004*/ 	.word	0x00000082


	//----- nvinfo : EIATTR_KPARAM_INFO
	.align		4
.L_21:
        /*0008*/ 	.byte	0x04, 0x17
        /*000a*/ 	.short	(.L_23 - .L_22)
.L_22:
        /*000c*/ 	.word	0x00000000
        /*0010*/ 	.short	0x0000
        /*0012*/ 	.short	0x0070
        /*0014*/ 	.byte	0x00, 0xf0, 0x01, 0x10


	//----- nvinfo : EIATTR_SPARSE_MMA_MASK
	.align		4
.L_23:
        /*0018*/ 	.byte	0x03, 0x50
        /*001a*/ 	.short	0x0000


	//----- nvinfo : EIATTR_MAXREG_COUNT
	.align		4
        /*001c*/ 	.byte	0x03, 0x1b
        /*001e*/ 	.short	0x00a8


	//----- nvinfo : EIATTR_NUM_BARRIERS
	.align		4
        /*0020*/ 	.byte	0x02, 0x4c
        /*0022*/ 	.byte	0x01
	.zero		1


	//----- nvinfo : EIATTR_EXTERNS
	.align		4
        /*0024*/ 	.byte	0x04, 0x0f
        /*0026*/ 	.short	(.L_25 - .L_24)


	//   ....[0]....
	.align		4
.L_24:
        /*0028*/ 	.word	index@(__assertfail)


	//----- nvinfo : EIATTR_ANNOTATIONS
	.align		4
.L_25:
        /*002c*/ 	.byte	0x04, 0x55
        /*002e*/ 	.short	(.L_27 - .L_26)


	//   ....[0]....
.L_26:
        /*0030*/ 	.word	0x00000001
        /*0034*/ 	.byte	0xa0, 0x06, 0x00, 0x00, 0x01, 0x00, 0x00, 0x00, 0xa0, 0x14, 0x00, 0x00, 0x01, 0x00, 0x00, 0x00
        /* <DEDUP_REMOVED lines=1381> */
        /*5694*/ 	.byte	0xc0, 0x23, 0x02, 0x00, 0x01, 0x00, 0x00, 0x00, 0x60, 0x25, 0x02, 0x00


	//----- nvinfo : EIATTR_MERCURY_ISA_VERSION
	.align		4
.L_27:
        /*56a0*/ 	.byte	0x03, 0x5f
        /*56a2*/ 	.short	0x0101


	//----- nvinfo : EIATTR_INT_WARP_WIDE_INSTR_OFFSETS
	.align		4
        /*56a4*/ 	.byte	0x04, 0x31
        /*56a6*/ 	.short	(.L_29 - .L_28)


	//   ....[0]....
.L_28:
        /*56a8*/ 	.word	0x00000500


	//   ....[1]....
        /*56ac*/ 	.word	0x00000510


	//   ....[2]....
        /*56b0*/ 	.word	0x000005a0


	//----- nvinfo : EIATTR_COOP_GROUP_MASK_REGIDS
	.align		4
.L_29:
        /*56b4*/ 	.byte	0x04, 0x29
        /*56b6*/ 	.short	(.L_31 - .L_30)


	//   ....[0]....
.L_30:
        /*56b8*/ 	.word	0xffffffff


	//   ....[1]....
        /*56bc*/ 	.word	0xffffffff


	//   ....[2]....
        /*56c0*/ 	.word	0xffffffff


	//   ....[3]....
        /*56c4*/ 	.word	0xffffffff


	//   ....[4]....
        /*56c8*/ 	.word	0xffffffff


	//----- nvinfo : EIATTR_COOP_GROUP_INSTR_OFFSETS
	.align		4
.L_31:
        /*56cc*/ 	.byte	0x04, 0x28
        /*56ce*/ 	.short	(.L_33 - .L_32)


	//   ....[0]....
.L_32:
        /*56d0*/ 	.word	0x00000070


	//   ....[1]....
        /*56d4*/ 	.word	0x00000080


	//   ....[2]....
        /*56d8*/ 	.word	0x000001a0


	//   ....[3]....
        /*56dc*/ 	.word	0x000003b0


	//   ....[4]....
        /*56e0*/ 	.word	0x00001160


	//----- nvinfo : EIATTR_REG_RECONFIG
	.align		4
.L_33:
        /*56e4*/ 	.byte	0x01, 0x54
	.zero		2


	//----- nvinfo : EIATTR_SYSCALL_OFFSETS
	.align		4
        /*56e8*/ 	.byte	0x04, 0x46
        /*56ea*/ 	.short	(.L_35 - .L_34)


	//   ....[0]....
.L_34:
        /*56ec*/ 	.word	0x00001310


	//----- nvinfo : EIATTR_MBARRIER_INSTR_OFFSETS
	.align		4
.L_35:
        /*56f0*/ 	.byte	0x04, 0x39
        /*56f2*/ 	.short	(.L_37 - .L_36)


	//   ....[0]....
.L_36:
        /*56f4*/ 	.word	0x00000320
        /*56f8*/ 	.word	0x000000ff
        /*56fc*/ 	.word	0x00000000
        /*5700*/ 	.short	0x0100
        /*5702*/ 	.byte	0x08
	.zero		1


	//   ....[1]....
        /*5704*/ 	.word	0x00000330
        /*5708*/ 	.word	0x000000ff
        /*570c*/ 	.word	0x00000020
        /*5710*/ 	.short	0x0100
        /*5712*/ 	.byte	0x08
	.zero		1


	//   ....[2]....
        /*5714*/ 	.word	0x00000340
        /*5718*/ 	.word	0x000000ff
        /*571c*/ 	.word	0x00000008
        /*5720*/ 	.short	0x0100
        /*5722*/ 	.byte	0x08
	.zero		1


	//   ....[3]....
        /*5724*/ 	.word	0x00000350
        /*5728*/ 	.word	0x000000ff
        /*572c*/ 	.word	0x00000028
        /*5730*/ 	.short	0x0100
        /*5732*/ 	.byte	0x08
	.zero		1


	//   ....[4]....
        /*5734*/ 	.word	0x00000360
        /*5738*/ 	.word	0x000000ff
        /*573c*/ 	.word	0x00000010
        /*5740*/ 	.short	0x0100
        /*5742*/ 	.byte	0x08
	.zero		1


	//   ....[5]....
        /*5744*/ 	.word	0x00000370
        /*5748*/ 	.word	0x000000ff
        /*574c*/ 	.word	0x00000030
        /*5750*/ 	.short	0x0100
        /*5752*/ 	.byte	0x08
	.zero		1


	//   ....[6]....
        /*5754*/ 	.word	0x00000380
        /*5758*/ 	.word	0x000000ff
        /*575c*/ 	.word	0x00000018
        /*5760*/ 	.short	0x0100
        /*5762*/ 	.byte	0x08
	.zero		1


	//   ....[7]....
        /*5764*/ 	.word	0x00000390
        /*5768*/ 	.word	0x000000ff
        /*576c*/ 	.word	0x00000038
        /*5770*/ 	.short	0x0100
        /*5772*/ 	.byte	0x08
	.zero		1


	//   ....[8]....
        /*5774*/ 	.word	0x00000610
        /*5778*/ 	.word	0x000000ff
        /*577c*/ 	.word	0x00000050
        /*5780*/ 	.short	0x0100
        /*5782*/ 	.byte	0x10
	.zero		1


	//   ....[9]....
        /*5784*/ 	.word	0x000006b0
        /*5788*/ 	.word	0x000000ff
        /*578c*/ 	.word	0x00000058
        /*5790*/ 	.short	0x0100
        /*5792*/ 	.byte	0x10
	.zero		1


	//   ....[10]....
        /*5794*/ 	.word	0x000013b0
        /*5798*/ 	.word	0x00000003
        /*579c*/ 	.word	0x00000000
        /*57a0*/ 	.short	0x010a
        /*57a2*/ 	.byte	0x3f
	.zero		1


	//   ....[11]....
        /*57a4*/ 	.word	0x000013f0
        /*57a8*/ 	.word	0x00000003
        /*57ac*/ 	.word	0x00000000
        /*57b0*/ 	.short	0x010a
        /*57b2*/ 	.byte	0x3f
	.zero		1


	//   ....[12]....
        /*57b4*/ 	.word	0x000089e0
        /*57b8*/ 	.word	0x000000ff
        /*57bc*/ 	.word	0x00000000
        /*57c0*/ 	.short	0x010a
        /*57c2*/ 	.byte	0x0a
	.zero		1


	//   ....[13]....
        /*57c4*/ 	.word	0x00008a20
        /*57c8*/ 	.word	0x000000ff
        /*57cc*/ 	.word	0x00000000
        /*57d0*/ 	.short	0x010a
        /*57d2*/ 	.byte	0x0a
	.zero		1


	//   ....[14]....
        /*57d4*/ 	.word	0x00010ad0
        /*57d8*/ 	.word	0x000000ff
        /*57dc*/ 	.word	0x00000000
        /*57e0*/ 	.short	0x0101
        /*57e2*/ 	.byte	0x08
	.zero		1


	//   ....[15]....
        /*57e4*/ 	.word	0x00010cc0
        /*57e8*/ 	.word	0x000000ff
        /*57ec*/ 	.word	0x00000000
        /*57f0*/ 	.short	0x0101
        /*57f2*/ 	.byte	0x04
	.zero		1


	//   ....[16]....
        /*57f4*/ 	.word	0x00022080
        /*57f8*/ 	.word	0x0000000e
        /*57fc*/ 	.word	0x00000020
        /*5800*/ 	.short	0x010a
        /*5802*/ 	.byte	0x3f
	.zero		1


	//   ....[17]....
        /*5804*/ 	.word	0x000224f0
        /*5808*/ 	.word	0x00000002
        /*580c*/ 	.word	0x00000058
        /*5810*/ 	.short	0x0101
        /*5812*/ 	.byte	0x3f
	.zero		1


	//   ....[18]....
        /*5814*/ 	.word	0x00022c70
        /*5818*/ 	.word	0x00000005
        /*581c*/ 	.word	0x00000000
        /*5820*/ 	.short	0x010a
        /*5822*/ 	.byte	0x3f
	.zero		1


	//   ....[19]....
        /*5824*/ 	.word	0x00022d00
        /*5828*/ 	.word	0x00000005
        /*582c*/ 	.word	0x00000000
        /*5830*/ 	.short	0x010a
        /*5832*/ 	.byte	0x3f
	.zero		1


	//   ....[20]....
        /*5834*/ 	.word	0x00022d90
        /*5838*/ 	.word	0x00000005
        /*583c*/ 	.word	0x00000000
        /*5840*/ 	.short	0x010a
        /*5842*/ 	.byte	0x3f
	.zero		1


	//   ....[21]....
        /*5844*/ 	.word	0x00022e20
        /*5848*/ 	.word	0x00000003
        /*584c*/ 	.word	0x00000000
        /*5850*/ 	.short	0x010a
        /*5852*/ 	.byte	0x3f
	.zero		1


	//   ....[22]....
        /*5854*/ 	.word	0x00022e80
        /*5858*/ 	.word	0x00000003
        /*585c*/ 	.word	0x00000000
        /*5860*/ 	.short	0x010a
        /*5862*/ 	.byte	0x3f
	.zero		1


	//   ....[23]....
        /*5864*/ 	.word	0x00022ee0
        /*5868*/ 	.word	0x00000004
        /*586c*/ 	.word	0x00000000
        /*5870*/ 	.short	0x010a
        /*5872*/ 	.byte	0x3f
	.zero		1


	//   ....[24]....
        /*5874*/ 	.word	0x00022fb0
        /*5878*/ 	.word	0x0000000e
        /*587c*/ 	.word	0x00000020
        /*5880*/ 	.short	0x010a
        /*5882*/ 	.byte	0x3f
	.zero		1


	//   ....[25]....
        /*5884*/ 	.word	0x00023080
        /*5888*/ 	.word	0x00000005
        /*588c*/ 	.word	0x00000000
        /*5890*/ 	.short	0x010a
        /*5892*/ 	.byte	0x3f
	.zero		1


	//   ....[26]....
        /*5894*/ 	.word	0x000230d0
        /*5898*/ 	.word	0x00000005
        /*589c*/ 	.word	0x00000000
        /*58a0*/ 	.short	0x010a
        /*58a2*/ 	.byte	0x3f
	.zero		1


	//   ....[27]....
        /*58a4*/ 	.word	0x00023120
        /*58a8*/ 	.word	0x00000005
        /*58ac*/ 	.word	0x00000000
        /*58b0*/ 	.short	0x010a
        /*58b2*/ 	.byte	0x3f
	.zero		1


	//----- nvinfo : EIATTR_NUM_MBARRIERS
	.align		4
.L_37:
        /*58b4*/ 	.byte	0x03, 0x38
        /*58b6*/ 	.short	0x000a


	//----- nvinfo : EIATTR_EXIT_INSTR_OFFSETS
	.align		4
        /*58b8*/ 	.byte	0x04, 0x1c
        /*58ba*/ 	.short	(.L_39 - .L_38)


	//   ....[0]....
.L_38:
        /*58bc*/ 	.word	0x00000710


	//   ....[1]....
        /*58c0*/ 	.word	0x00001080


	//   ....[2]....
        /*58c4*/ 	.word	0x00021610


	//   ....[3]....
        /*58c8*/ 	.word	0x00021d10


	//   ....[4]....
        /*58cc*/ 	.word	0x00022e70


	//----- nvinfo : EIATTR_MAX_THREADS
	.align		4
.L_39:
        /*58d0*/ 	.byte	0x04, 0x05
        /*58d2*/ 	.short	(.L_41 - .L_40)
.L_40:
        /*58d4*/ 	.word	0x00000180
        /*58d8*/ 	.word	0x00000001
        /*58dc*/ 	.word	0x00000001


	//----- nvinfo : EIATTR_CRS_STACK_SIZE
	.align		4
.L_41:
        /*58e0*/ 	.byte	0x04, 0x1e
        /*58e2*/ 	.short	(.L_43 - .L_42)
.L_42:
        /*58e4*/ 	.word	0x00000000


	//----- nvinfo : EIATTR_CBANK_PARAM_SIZE
	.align		4
.L_43:
        /*58e8*/ 	.byte	0x03, 0x19
        /*58ea*/ 	.short	0x0470


	//----- nvinfo : EIATTR_PARAM_CBANK
	.align		4
        /*58ec*/ 	.byte	0x04, 0x0a
        /*58ee*/ 	.short	(.L_45 - .L_44)
	.align		4
.L_44:
        /*58f0*/ 	.word	index@(.nv.constant0._ZN7cutlass13device_kernelINS_4gemm6kernel13GemmUniversalIN4cute5tupleIJiiiiEEENS1_10collective13CollectiveMmaINS1_34MainloopSm90TmaGmmaWarpSpecializedILi4ENS5_IJNS4_1CILi1EEESB_SB_EEENS1_35KernelTmaWarpSpecializedCooperativeEEENS5_IJNSA_ILi256EEESF_NSA_ILi64EEEEEENS_10tfloat32_tENS5_IJlSB_lEEESI_SJ_NS4_8TiledMMAINS4_8MMA_AtomIJNS4_4SM904GMMA30MMA_64x256x8_F32TF32TF32_SS_TNILNSN_7ScaleInE1ELSP_1EEEEEENS4_6LayoutINS5_IJNSA_ILi2EEESB_SB_EEENS5_IJSB_NSA_ILi0EEESV_EEEEENS5_IJNS4_10UnderscoreESY_SY_EEEEENS4_13SM90_TMA_LOADENS4_14ComposedLayoutINS4_7SwizzleILi3ELi4ELi3EEENS4_18smem_ptr_flag_bitsILi32EEENSS_INS5_IJNSA_ILi8EEENSA_ILi32EEEEEENS5_IJS18_SB_EEEEEEEvNS4_8identityES11_S1C_vS1D_EENS_8epilogue10collective6detail29Sm90TmaWarpSpecializedAdapterINS1G_15DefaultEpilogueISI_SJ_SJ_NS1F_6thread17LinearCombinationISI_Li1EffLNS1K_9ScaleType4KindE0ELNS_15FloatRoundStyleE2ESI_EENS1_15EpilogueDefaultEEEEEvvEEEEvNT_6ParamsE)
        /*58f4*/ 	.short	0x0210
        /*58f6*/ 	.short	0x0470


	//----- nvinfo : EIATTR_SW_WAR
	.align		4
.L_45:
        /*58f8*/ 	.byte	0x04, 0x36
        /*58fa*/ 	.short	(.L_47 - .L_46)
.L_46:
        /*58fc*/ 	.word	0x00000008
.L_47:


//--------------------- .nv.callgraph             --------------------------
	.section	.nv.callgraph,"",@"SHT_CUDA_CALLGRAPH"
	.align	4
	.sectionentsize	8
	.align		4
        /*0000*/ 	.word	0x00000000
	.align		4
        /*0004*/ 	.word	0xffffffff
	.align		4
        /*0008*/ 	.word	index@(_ZN7cutlass13device_kernelINS_4gemm6kernel13GemmUniversalIN4cute5tupleIJiiiiEEENS1_10collective13CollectiveMmaINS1_34MainloopSm90TmaGmmaWarpSpecializedILi4ENS5_IJNS4_1CILi1EEESB_SB_EEENS1_35KernelTmaWarpSpecializedCooperativeEEENS5_IJNSA_ILi256EEESF_NSA_ILi64EEEEEENS_10tfloat32_tENS5_IJlSB_lEEESI_SJ_NS4_8TiledMMAINS4_8MMA_AtomIJNS4_4SM904GMMA30MMA_64x256x8_F32TF32TF32_SS_TNILNSN_7ScaleInE1ELSP_1EEEEEENS4_6LayoutINS5_IJNSA_ILi2EEESB_SB_EEENS5_IJSB_NSA_ILi0EEESV_EEEEENS5_IJNS4_10UnderscoreESY_SY_EEEEENS4_13SM90_TMA_LOADENS4_14ComposedLayoutINS4_7SwizzleILi3ELi4ELi3EEENS4_18smem_ptr_flag_bitsILi32EEENSS_INS5_IJNSA_ILi8EEENSA_ILi32EEEEEENS5_IJS18_SB_EEEEEEEvNS4_8identityES11_S1C_vS1D_EENS_8epilogue10collective6detail29Sm90TmaWarpSpecializedAdapterINS1G_15DefaultEpilogueISI_SJ_SJ_NS1F_6thread17LinearCombinationISI_Li1EffLNS1K_9ScaleType4KindE0ELNS_15FloatRoundStyleE2ESI_EENS1_15EpilogueDefaultEEEEEvvEEEEvNT_6ParamsE)
	.align		4
        /*000c*/ 	.word	index@(__assertfail)
	.align		4
        /*0010*/ 	.word	0x00000000
	.align		4
        /*0014*/ 	.word	0xfffffffe
	.align		4
        /*0018*/ 	.word	0x00000000
	.align		4
        /*001c*/ 	.word	0xfffffffd
	.align		4
        /*0020*/ 	.word	0x00000000
	.align		4
        /*0024*/ 	.word	0xfffffffc


//--------------------- .nv.constant4             --------------------------
	.section	.nv.constant4,"a",@progbits
	.align	8
	.align		8
.nv.constant4:
        /*0000*/ 	.dword	__assertfail
	.align		8
        /*0008*/ 	.dword	__unnamed_1
	.align		8
        /*0010*/ 	.dword	_ZN40_INTERNAL_bb1e9ee2_4_k_cu_7e2eb673_272824cuda3std3__45__cpo5beginE
	.align		8
        /*0018*/ 	.dword	_ZN40_INTERNAL_bb1e9ee2_4_k_cu_7e2eb673_272824cuda3std3__45__cpo3endE
	.align		8
        /*0020*/ 	.dword	_ZN40_INTERNAL_bb1e9ee2_4_k_cu_7e2eb673_272824cuda3std3__45__cpo6cbeginE
	.align		8
        /*0028*/ 	.dword	_ZN40_INTERNAL_bb1e9ee2_4_k_cu_7e2eb673_272824cuda3std3__45__cpo4cendE
	.align		8
        /*0030*/ 	.dword	_ZN40_INTERNAL_bb1e9ee2_4_k_cu_7e2eb673_272824cuda3std3__442_GLOBAL__N__bb1e9ee2_4_k_cu_7e2eb673_272826ignoreE
	.align		8
        /*0038*/ 	.dword	_ZN40_INTERNAL_bb1e9ee2_4_k_cu_7e2eb673_272824cuda3std3__419piecewise_constructE
	.align		8
        /*0040*/ 	.dword	_ZN40_INTERNAL_bb1e9ee2_4_k_cu_7e2eb673_272824cuda3std3__48in_placeE
	.align		8
        /*0048*/ 	.dword	_ZN40_INTERNAL_bb1e9ee2_4_k_cu_7e2eb673_272824cuda3std6ranges3__45__cpo4swapE
	.align		8
        /*0050*/ 	.dword	_ZN40_INTERNAL_bb1e9ee2_4_k_cu_7e2eb673_272824cuda3std6ranges3__45__cpo9iter_moveE
	.align		8
        /*0058*/ 	.dword	_ZN40_INTERNAL_bb1e9ee2_4_k_cu_7e2eb673_272824cute7productE
	.align		8
        /*0060*/ 	.dword	_ZN40_INTERNAL_bb1e9ee2_4_k_cu_7e2eb673_272824cute1_E
	.align		8
        /*0068*/ 	.dword	$str$22
	.align		8
        /*0070*/ 	.dword	$str$23


//--------------------- .text._ZN7cutlass13device_kernelINS_4gemm6kernel13GemmUniversalIN4cute5tupleIJiiiiEEENS1_10collective13CollectiveMmaINS1_34MainloopSm90TmaGmmaWarpSpecializedILi4ENS5_IJNS4_1CILi1EEESB_SB_EEENS1_35KernelTmaWarpSpecializedCooperativeEEENS5_IJNSA_ILi256EEESF_NSA_ILi64EEEEEENS_10tfloat32_tENS5_IJlSB_lEEESI_SJ_NS4_8TiledMMAINS4_8MMA_AtomIJNS4_4SM904GMMA30MMA_64x256x8_F32TF32TF32_SS_TNILNSN_7ScaleInE1ELSP_1EEEEEENS4_6LayoutINS5_IJNSA_ILi2EEESB_SB_EEENS5_IJSB_NSA_ILi0EEESV_EEEEENS5_IJNS4_10UnderscoreESY_SY_EEEEENS4_13SM90_TMA_LOADENS4_14ComposedLayoutINS4_7SwizzleILi3ELi4ELi3EEENS4_18smem_ptr_flag_bitsILi32EEENSS_INS5_IJNSA_ILi8EEENSA_ILi32EEEEEENS5_IJS18_SB_EEEEEEEvNS4_8identityES11_S1C_vS1D_EENS_8epilogue10collective6detail29Sm90TmaWarpSpecializedAdapterINS1G_15DefaultEpilogueISI_SJ_SJ_NS1F_6thread17LinearCombinationISI_Li1EffLNS1K_9ScaleType4KindE0ELNS_15FloatRoundStyleE2ESI_EENS1_15EpilogueDefaultEEEEEvvEEEEvNT_6ParamsE --------------------------
	.section	.text._ZN7cutlass13device_kernelINS_4gemm6kernel13GemmUniversalIN4cute5tupleIJiiiiEEENS1_10collective13CollectiveMmaINS1_34MainloopSm90TmaGmmaWarpSpecializedILi4ENS5_IJNS4_1CILi1EEESB_SB_EEENS1_35KernelTmaWarpSpecializedCooperativeEEENS5_IJNSA_ILi256EEESF_NSA_ILi64EEEEEENS_10tfloat32_tENS5_IJlSB_lEEESI_SJ_NS4_8TiledMMAINS4_8MMA_AtomIJNS4_4SM904GMMA30MMA_64x256x8_F32TF32TF32_SS_TNILNSN_7ScaleInE1ELSP_1EEEEEENS4_6LayoutINS5_IJNSA_ILi2EEESB_SB_EEENS5_IJSB_NSA_ILi0EEESV_EEEEENS5_IJNS4_10UnderscoreESY_SY_EEEEENS4_13SM90_TMA_LOADENS4_14ComposedLayoutINS4_7SwizzleILi3ELi4ELi3EEENS4_18smem_ptr_flag_bitsILi32EEENSS_INS5_IJNSA_ILi8EEENSA_ILi32EEEEEENS5_IJS18_SB_EEEEEEEvNS4_8identityES11_S1C_vS1D_EENS_8epilogue10collective6detail29Sm90TmaWarpSpecializedAdapterINS1G_15DefaultEpilogueISI_SJ_SJ_NS1F_6thread17LinearCombinationISI_Li1EffLNS1K_9ScaleType4KindE0ELNS_15FloatRoundStyleE2ESI_EENS1_15EpilogueDefaultEEEEEvvEEEEvNT_6ParamsE,"ax",@progbits
	.align	128
.text._ZN7cutlass13device_kernelINS_4gemm6kernel13GemmUniversalIN4cute5tupleIJiiiiEEENS1_10collective13CollectiveMmaINS1_34MainloopSm90TmaGmmaWarpSpecializedILi4ENS5_IJNS4_1CILi1EEESB_SB_EEENS1_35KernelTmaWarpSpecializedCooperativeEEENS5_IJNSA_ILi256EEESF_NSA_ILi64EEEEEENS_10tfloat32_tENS5_IJlSB_lEEESI_SJ_NS4_8TiledMMAINS4_8MMA_AtomIJNS4_4SM904GMMA30MMA_64x256x8_F32TF32TF32_SS_TNILNSN_7ScaleInE1ELSP_1EEEEEENS4_6LayoutINS5_IJNSA_ILi2EEESB_SB_EEENS5_IJSB_NSA_ILi0EEESV_EEEEENS5_IJNS4_10UnderscoreESY_SY_EEEEENS4_13SM90_TMA_LOADENS4_14ComposedLayoutINS4_7SwizzleILi3ELi4ELi3EEENS4_18smem_ptr_flag_bitsILi32EEENSS_INS5_IJNSA_ILi8EEENSA_ILi32EEEEEENS5_IJS18_SB_EEEEEEEvNS4_8identityES11_S1C_vS1D_EENS_8epilogue10collective6detail29Sm90TmaWarpSpecializedAdapterINS1G_15DefaultEpilogueISI_SJ_SJ_NS1F_6thread17LinearCombinationISI_Li1EffLNS1K_9ScaleType4KindE0ELNS_15FloatRoundStyleE2ESI_EENS1_15EpilogueDefaultEEEEEvvEEEEvNT_6ParamsE:
        .type           _ZN7cutlass13device_kernelINS_4gemm6kernel13GemmUniversalIN4cute5tupleIJiiiiEEENS1_10collective13CollectiveMmaINS1_34MainloopSm90TmaGmmaWarpSpecializedILi4ENS5_IJNS4_1CILi1EEESB_SB_EEENS1_35KernelTmaWarpSpecializedCooperativeEEENS5_IJNSA_ILi256EEESF_NSA_ILi64EEEEEENS_10tfloat32_tENS5_IJlSB_lEEESI_SJ_NS4_8TiledMMAINS4_8MMA_AtomIJNS4_4SM904GMMA30MMA_64x256x8_F32TF32TF32_SS_TNILNSN_7ScaleInE1ELSP_1EEEEEENS4_6LayoutINS5_IJNSA_ILi2EEESB_SB_EEENS5_IJSB_NSA_ILi0EEESV_EEEEENS5_IJNS4_10UnderscoreESY_SY_EEEEENS4_13SM90_TMA_LOADENS4_14ComposedLayoutINS4_7SwizzleILi3ELi4ELi3EEENS4_18smem_ptr_flag_bitsILi32EEENSS_INS5_IJNSA_ILi8EEENSA_ILi32EEEEEENS5_IJS18_SB_EEEEEEEvNS4_8identityES11_S1C_vS1D_EENS_8epilogue10collective6detail29Sm90TmaWarpSpecializedAdapterINS1G_15DefaultEpilogueISI_SJ_SJ_NS1F_6thread17LinearCombinationISI_Li1EffLNS1K_9ScaleType4KindE0ELNS_15FloatRoundStyleE2ESI_EENS1_15EpilogueDefaultEEEEEvvEEEEvNT_6ParamsE,@function
        .size           _ZN7cutlass13device_kernelINS_4gemm6kernel13GemmUniversalIN4cute5tupleIJiiiiEEENS1_10collective13CollectiveMmaINS1_34MainloopSm90TmaGmmaWarpSpecializedILi4ENS5_IJNS4_1CILi1EEESB_SB_EEENS1_35KernelTmaWarpSpecializedCooperativeEEENS5_IJNSA_ILi256EEESF_NSA_ILi64EEEEEENS_10tfloat32_tENS5_IJlSB_lEEESI_SJ_NS4_8TiledMMAINS4_8MMA_AtomIJNS4_4SM904GMMA30MMA_64x256x8_F32TF32TF32_SS_TNILNSN_7ScaleInE1ELSP_1EEEEEENS4_6LayoutINS5_IJNSA_ILi2EEESB_SB_EEENS5_IJSB_NSA_ILi0EEESV_EEEEENS5_IJNS4_10UnderscoreESY_SY_EEEEENS4_13SM90_TMA_LOADENS4_14ComposedLayoutINS4_7SwizzleILi3ELi4ELi3EEENS4_18smem_ptr_flag_bitsILi32EEENSS_INS5_IJNSA_ILi8EEENSA_ILi32EEEEEENS5_IJS18_SB_EEEEEEEvNS4_8identityES11_S1C_vS1D_EENS_8epilogue10collective6detail29Sm90TmaWarpSpecializedAdapterINS1G_15DefaultEpilogueISI_SJ_SJ_NS1F_6thread17LinearCombinationISI_Li1EffLNS1K_9ScaleType4KindE0ELNS_15FloatRoundStyleE2ESI_EENS1_15EpilogueDefaultEEEEEvvEEEEvNT_6ParamsE,(.L_x_576 - _ZN7cutlass13device_kernelINS_4gemm6kernel13GemmUniversalIN4cute5tupleIJiiiiEEENS1_10collective13CollectiveMmaINS1_34MainloopSm90TmaGmmaWarpSpecializedILi4ENS5_IJNS4_1CILi1EEESB_SB_EEENS1_35KernelTmaWarpSpecializedCooperativeEEENS5_IJNSA_ILi256EEESF_NSA_ILi64EEEEEENS_10tfloat32_tENS5_IJlSB_lEEESI_SJ_NS4_8TiledMMAINS4_8MMA_AtomIJNS4_4SM904GMMA30MMA_64x256x8_F32TF32TF32_SS_TNILNSN_7ScaleInE1ELSP_1EEEEEENS4_6LayoutINS5_IJNSA_ILi2EEESB_SB_EEENS5_IJSB_NSA_ILi0EEESV_EEEEENS5_IJNS4_10UnderscoreESY_SY_EEEEENS4_13SM90_TMA_LOADENS4_14ComposedLayoutINS4_7SwizzleILi3ELi4ELi3EEENS4_18smem_ptr_flag_bitsILi32EEENSS_INS5_IJNSA_ILi8EEENSA_ILi32EEEEEENS5_IJS18_SB_EEEEEEEvNS4_8identityES11_S1C_vS1D_EENS_8epilogue10collective6detail29Sm90TmaWarpSpecializedAdapterINS1G_15DefaultEpilogueISI_SJ_SJ_NS1F_6thread17LinearCombinationISI_Li1EffLNS1K_9ScaleType4KindE0ELNS_15FloatRoundStyleE2ESI_EENS1_15EpilogueDefaultEEEEEvvEEEEvNT_6ParamsE)
        .other          _ZN7cutlass13device_kernelINS_4gemm6kernel13GemmUniversalIN4cute5tupleIJiiiiEEENS1_10collective13CollectiveMmaINS1_34MainloopSm90TmaGmmaWarpSpecializedILi4ENS5_IJNS4_1CILi1EEESB_SB_EEENS1_35KernelTmaWarpSpecializedCooperativeEEENS5_IJNSA_ILi256EEESF_NSA_ILi64EEEEEENS_10tfloat32_tENS5_IJlSB_lEEESI_SJ_NS4_8TiledMMAINS4_8MMA_AtomIJNS4_4SM904GMMA30MMA_64x256x8_F32TF32TF32_SS_TNILNSN_7ScaleInE1ELSP_1EEEEEENS4_6LayoutINS5_IJNSA_ILi2EEESB_SB_EEENS5_IJSB_NSA_ILi0EEESV_EEEEENS5_IJNS4_10UnderscoreESY_SY_EEEEENS4_13SM90_TMA_LOADENS4_14ComposedLayoutINS4_7SwizzleILi3ELi4ELi3EEENS4_18smem_ptr_flag_bitsILi32EEENSS_INS5_IJNSA_ILi8EEENSA_ILi32EEEEEENS5_IJS18_SB_EEEEEEEvNS4_8identityES11_S1C_vS1D_EENS_8epilogue10collective6detail29Sm90TmaWarpSpecializedAdapterINS1G_15DefaultEpilogueISI_SJ_SJ_NS1F_6thread17LinearCombinationISI_Li1EffLNS1K_9ScaleType4KindE0ELNS_15FloatRoundStyleE2ESI_EENS1_15EpilogueDefaultEEEEEvvEEEEvNT_6ParamsE,@"STO_CUDA_ENTRY STV_DEFAULT"
_ZN7cutlass13device_kernelINS_4gemm6kernel13GemmUniversalIN4cute5tupleIJiiiiEEENS1_10collective13CollectiveMmaINS1_34MainloopSm90TmaGmmaWarpSpecializedILi4ENS5_IJNS4_1CILi1EEESB_SB_EEENS1_35KernelTmaWarpSpecializedCooperativeEEENS5_IJNSA_ILi256EEESF_NSA_ILi64EEEEEENS_10tfloat32_tENS5_IJlSB_lEEESI_SJ_NS4_8TiledMMAINS4_8MMA_AtomIJNS4_4SM904GMMA30MMA_64x256x8_F32TF32TF32_SS_TNILNSN_7ScaleInE1ELSP_1EEEEEENS4_6LayoutINS5_IJNSA_ILi2EEESB_SB_EEENS5_IJSB_NSA_ILi0EEESV_EEEEENS5_IJNS4_10UnderscoreESY_SY_EEEEENS4_13SM90_TMA_LOADENS4_14ComposedLayoutINS4_7SwizzleILi3ELi4ELi3EEENS4_18smem_ptr_flag_bitsILi32EEENSS_INS5_IJNSA_ILi8EEENSA_ILi32EEEEEENS5_IJS18_SB_EEEEEEEvNS4_8identityES11_S1C_vS1D_EENS_8epilogue10collective6detail29Sm90TmaWarpSpecializedAdapterINS1G_15DefaultEpilogueISI_SJ_SJ_NS1F_6thread17LinearCombinationISI_Li1EffLNS1K_9ScaleType4KindE0ELNS_15FloatRoundStyleE2ESI_EENS1_15EpilogueDefaultEEEEEvvEEEEvNT_6ParamsE:
[----:B------:R-:W0:Y:S02]  /*0000*/  LDC R1, c[0x0][0x28] ;  /* 0x00000a00ff017b82 */ /* 0x000e240000000800 */
[----:B0-----:R-:W-:Y:S01]  /*0010*/  VIADD R1, R1, 0xfffff308 ;  /* 0xfffff30801017836 */ /* 0x001fe20000000000 */
[----:B------:R-:W0:Y:S01]  /*0020*/  S2R R2, SR_TID.X ;  /* 0x0000000000027919 */ /* 0x000e220000002100 */
[----:B------:R-:W-:Y:S01]  /*0030*/  ELECT P0, URZ, PT ;  /* 0x00000000003f782f */ /* 0x000fe20003800000 */
[----:B------:R-:W-:Y:S01]  /*0040*/  BSSY B0, `(.L_x_0) ;  /* 0x0000015000007945 */ /* 0x000fe20003800000 */
[--C-:B0-----:R-:W-:Y:S02]  /*0050*/  SHF.R.U32.HI R0, RZ, 0x5, R2.reuse ;  /* 0x00000005ff007819 */ /* 0x101fe40000011602 */
[----:B------:R-:W-:-:S03]  /*0060*/  SHF.R.U32.HI R162, RZ, 0x7, R2 ;  /* 0x00000007ffa27819 */ /* 0x000fc60000011602 */
[----:B------:R-:W0:Y:S04]  /*0070*/  SHFL.IDX PT, R3, R0, RZ, 0x1f ;  /* 0x00001fff00037589 */ /* 0x000e2800000e0000 */
[----:B------:R-:W1:Y:S01]  /*0080*/  SHFL.IDX PT, R2, R162, RZ, 0x1f ;  /* 0x00001fffa2027589 */ /* 0x000e6200000e0000 */
[----:B0-----:R-:W-:Y:S02]  /*0090*/  R2UR UR10, R3 ;  /* 0x00000000030a72ca */ /* 0x001fe400000e0000 */
[----:B-1----:R-:W-:-:S11]  /*00a0*/  R2UR UR5, R2 ;  /* 0x00000000020572ca */ /* 0x002fd600000e0000 */
[----:B------:R-:W-:Y:S02]  /*00b0*/  USHF.R.S32.HI UR4, URZ, 0x1f, UR10 ;  /* 0x0000001f3f047899 */ /* 0x000fe4000801140a */
[----:B------:R-:W-:Y:S02]  /*00c0*/  ISETP.NE.OR P0, PT, RZ, UR10, !P0 ;  /* 0x0000000aff007c0c */ /* 0x000fe4000c705670 */
[----:B------:R-:W-:-:S04]  /*00d0*/  ULEA.HI UR4, UR4, UR10, URZ, 0x2 ;  /* 0x0000000a04047291 */ /* 0x000fc8000f8f103f */
[----:B------:R-:W-:-:S04]  /*00e0*/  ULOP3.LUT UR4, UR4, 0xfffffffc, URZ, 0xc0, !UPT ;  /* 0xfffffffc04047892 */ /* 0x000fc8000f8ec03f */
[----:B------:R-:W-:-:S03]  /*00f0*/  UIADD3 UR10, UR10, -UR4, URZ ;  /* 0x800000040a0a7290 */ /* 0x000fc6000fffe03f */
[----:B------:R-:W-:Y:S09]  /*0100*/  @P0 BRA `(.L_x_1) ;  /* 0x0000000000200947 */ /* 0x000ff20003800000 */
[----:B------:R-:W-:Y:S02]  /*0110*/  ULDC.64 UR6, c[0x0][0x198] ;  /* 0x0000660000067ab9 */ /* 0x000fe40000000a00 */
[----:B------:R-:W-:Y:S02]  /*0120*/  UIADD3 UR8, UP0, UR6, 0xf0, URZ ;  /* 0x000000f006087890 */ /* 0x000fe4000ff1e03f */
[----:B------:R-:W-:Y:S02]  /*0130*/  UIADD3 UR6, UP1, UR6, 0x1f0, URZ ;  /* 0x000001f006067890 */ /* 0x000fe4000ff3e03f */
[----:B------:R-:W-:Y:S02]  /*0140*/  UIADD3.X UR9, URZ, UR7, URZ, UP0, !UPT ;  /* 0x000000073f097290 */ /* 0x000fe400087fe43f */
[----:B------:R-:W-:-:S07]  /*0150*/  UIADD3.X UR7, URZ, UR7, URZ, UP1, !UPT ;  /* 0x000000073f077290 */ /* 0x000fce0008ffe43f */
[----:B------:R0:W-:Y:S02]  /*0160*/  UTMACCTL.PF [UR8] ;  /* 0x00000000080079b9 */ /* 0x0001e40008040000 */
[----:B------:R0:W-:Y:S02]  /*0170*/  UTMACCTL.PF [UR6] ;  /* 0x00000000060079b9 */ /* 0x0001e40008040000 */
[----:B0-----:R-:W-:Y:S01]  /*0180*/  NOP ;  /* 0x0000000000007918 */ /* 0x001fe20000000000 */
.L_x_1:
[----:B------:R-:W-:Y:S05]  /*0190*/  BSYNC B0 ;  /* 0x0000000000007941 */ /* 0x000fea0003800000 */
.L_x_0:
[----:B------:R-:W0:Y:S01]  /*01a0*/  SHFL.IDX PT, R2, R0, RZ, 0x1f ;  /* 0x00001fff00027589 */ /* 0x000e2200000e0000 */
[----:B------:R-:W-:Y:S01]  /*01b0*/  UISETP.NE.AND UP0, UPT, UR10, 0x3, UPT ;  /* 0x000000030a00788c */ /* 0x000fe2000bf05270 */
[----:B------:R-:W-:Y:S01]  /*01c0*/  ISETP.NE.AND P1, PT, RZ, UR5, PT ;  /* 0x00000005ff007c0c */ /* 0x000fe2000bf25270 */
[----:B------:R-:W-:Y:S02]  /*01d0*/  UIADD3 UR18, UR5, -0x1, URZ ;  /* 0xffffffff05127890 */ /* 0x000fe4000fffe03f */
[----:B------:R-:W-:Y:S02]  /*01e0*/  UISETP.EQ.OR UP0, UPT, UR10, URZ, !UP0 ;  /* 0x0000003f0a00728c */ /* 0x000fe4000c702670 */
[----:B------:R-:W-:Y:S02]  /*01f0*/  UISETP.GE.U32.AND UP1, UPT, UR18, 0x2, UPT ;  /* 0x000000021200788c */ /* 0x000fe4000bf26070 */
[----:B------:R-:W-:-:S04]  /*0200*/  UISETP.EQ.AND UP0, UPT, UR5, URZ, UP0 ;  /* 0x0000003f0500728c */ /* 0x000fc80008702270 */
[----:B------:R-:W-:-:S04]  /*0210*/  USEL UR38, URZ, 0x1, !UP0 ;  /* 0x000000013f267887 */ /* 0x000fc8000c000000 */
[----:B------:R-:W-:Y:S01]  /*0220*/  USEL UR38, UR38, 0x2, UP1 ;  /* 0x0000000226267887 */ /* 0x000fe20008800000 */
[----:B0-----:R-:W-:-:S13]  /*0230*/  ISETP.NE.AND P0, PT, R2, RZ, PT ;  /* 0x000000ff0200720c */ /* 0x001fda0003f05270 */
[----:B------:R-:W-:Y:S05]  /*0240*/  @P0 BRA `(.L_x_2) ;  /* 0x0000000000580947 */ /* 0x000fea0003800000 */
[----:B------:R-:W0:Y:S01]  /*0250*/  S2UR UR8, SR_CgaCtaId ;  /* 0x00000000000879c3 */ /* 0x000e220000008800 */
[----:B------:R-:W-:Y:S01]  /*0260*/  UMOV UR4, 0x400 ;  /* 0x0000040000047882 */ /* 0x000fe20000000000 */
[----:B------:R-:W-:Y:S01]  /*0270*/  UMOV UR5, 0x1 ;  /* 0x0000000100057882 */ /* 0x000fe20000000000 */
[----:B------:R-:W-:Y:S01]  /*0280*/  UMOV UR6, 0x100 ;  /* 0x0000010000067882 */ /* 0x000fe20000000000 */
[----:B------:R-:W-:Y:S01]  /*0290*/  ELECT P0, URZ, PT ;  /* 0x00000000003f782f */ /* 0x000fe20003800000 */
[----:B------:R-:W-:-:S04]  /*02a0*/  UIADD3 UR6, -UR6, 0x100000, URZ ;  /* 0x0010000006067890 */ /* 0x000fc8000fffe13f */
[----:B------:R-:W-:Y:S02]  /*02b0*/  USHF.L.U32 UR7, UR6, 0xb, URZ ;  /* 0x0000000b06077899 */ /* 0x000fe4000800063f */
[----:B------:R-:W-:Y:S02]  /*02c0*/  USHF.L.U32 UR6, UR6, 0x1, URZ ;  /* 0x0000000106067899 */ /* 0x000fe4000800063f */
[----:B0-----:R-:W-:Y:S02]  /*02d0*/  ULEA UR8, UR8, UR4, 0x18 ;  /* 0x0000000408087291 */ /* 0x001fe4000f8ec03f */
[----:B------:R-:W-:-:S04]  /*02e0*/  UIADD3 UR4, -UR5, 0x100000, URZ ;  /* 0x0010000005047890 */ /* 0x000fc8000fffe13f */
[----:B------:R-:W-:Y:S02]  /*02f0*/  USHF.L.U32 UR5, UR4, 0xb, URZ ;  /* 0x0000000b04057899 */ /* 0x000fe4000800063f */
[----:B------:R-:W-:Y:S01]  /*0300*/  USHF.L.U32 UR4, UR4, 0x1, URZ ;  /* 0x0000000104047899 */ /* 0x000fe2000800063f */
[----:B------:R-:W0:Y:S11]  /*0310*/  FENCE.VIEW.ASYNC.S ;  /* 0x00000000000073c6 */ /* 0x000e360000000000 */
[----:B0-----:R0:W1:Y:S01]  /*0320*/  SYNCS.EXCH.64 URZ, [UR8], UR4 ;  /* 0x00000004083f75b2 */ /* 0x0010620008000100 */
[----:B------:R0:W2:Y:S01]  /*0330*/  SYNCS.EXCH.64 URZ, [UR8+0x20], UR6 ;  /* 0x00002006083f75b2 */ /* 0x0000a20008000100 */
[----:B------:R0:W3:Y:S01]  /*0340*/  SYNCS.EXCH.64 URZ, [UR8+0x8], UR4 ;  /* 0x00000804083f75b2 */ /* 0x0000e20008000100 */
[----:B------:R0:W4:Y:S01]  /*0350*/  SYNCS.EXCH.64 URZ, [UR8+0x28], UR6 ;  /* 0x00002806083f75b2 */ /* 0x0001220008000100 */
[----:B------:R0:W0:Y:S01]  /*0360*/  SYNCS.EXCH.64 URZ, [UR8+0x10], UR4 ;  /* 0x00001004083f75b2 */ /* 0x0000220008000100 */
[----:B------:R0:W0:Y:S01]  /*0370*/  SYNCS.EXCH.64 URZ, [UR8+0x30], UR6 ;  /* 0x00003006083f75b2 */ /* 0x0000220008000100 */
[----:B------:R0:W0:Y:S01]  /*0380*/  SYNCS.EXCH.64 URZ, [UR8+0x18], UR4 ;  /* 0x00001804083f75b2 */ /* 0x0000220008000100 */
[----:B------:R0:W0:Y:S01]  /*0390*/  SYNCS.EXCH.64 URZ, [UR8+0x38], UR6 ;  /* 0x00003806083f75b2 */ /* 0x0000220008000100 */
[----:B------:R-:W-:Y:S01]  /*03a0*/  NOP ;  /* 0x0000000000007918 */ /* 0x000fe20000000000 */
.L_x_2:
[----:B------:R-:W5:Y:S01]  /*03b0*/  SHFL.IDX PT, R0, R0, RZ, 0x1f ;  /* 0x00001fff00007589 */ /* 0x000f6200000e0000 */
[----:B------:R-:W-:Y:S01]  /*03c0*/  ELECT P0, URZ, PT ;  /* 0x00000000003f782f */ /* 0x000fe20003800000 */
[----:B------:R-:W1:Y:S01]  /*03d0*/  S2UR UR17, SR_CTAID.Y ;  /* 0x00000000001179c3 */ /* 0x000e620000002600 */
[----:B0-----:R-:W-:Y:S01]  /*03e0*/  ULDC UR5, c[0x0][0x65c] ;  /* 0x0001970000057ab9 */ /* 0x001fe20000000800 */
[----:B------:R-:W-:Y:S01]  /*03f0*/  UMOV UR12, 0x20 ;  /* 0x00000020000c7882 */ /* 0x000fe20000000000 */
[----:B------:R-:W-:Y:S01]  /*0400*/  UISETP.NE.AND UP2, UPT, UR5, 0x1, UPT ;  /* 0x000000010500788c */ /* 0x000fe2000bf45270 */
[----:B------:R-:W-:Y:S01]  /*0410*/  NOP ;  /* 0x0000000000007918 */ /* 0x000fe20000000000 */
[----:B------:R-:W-:Y:S02]  /*0420*/  NOP ;  /* 0x0000000000007918 */ /* 0x000fe40000000000 */
[----:B------:R-:W-:Y:S01]  /*0430*/  UP2UR UR39, UPR, URZ, 0x4 ;  /* 0x000000043f277883 */ /* 0x000fe20008000000 */
[----:B------:R-:W0:Y:S01]  /*0440*/  S2UR UR4, SR_CTAID.X ;  /* 0x00000000000479c3 */ /* 0x000e220000002500 */
[----:B------:R-:W-:-:S02]  /*0450*/  PLOP3.LUT P3, PT, PT, PT, UP2, 0x80, 0x0 ;  /* 0x000000000000781c */ /* 0x000fc40003f6f028 */
[----:B------:R-:W-:Y:S02]  /*0460*/  PLOP3.LUT P2, PT, PT, PT, UP2, 0x80, 0x0 ;  /* 0x000000000000781c */ /* 0x000fe40003f4f028 */
[----:B------:R-:W-:Y:S01]  /*0470*/  PLOP3.LUT P4, PT, PT, PT, UP2, 0x80, 0x0 ;  /* 0x000000000000781c */ /* 0x000fe20003f8f028 */
[----:B------:R-:W-:Y:S01]  /*0480*/  @UP2 ULDC UR14, c[0x0][0x10] ;  /* 0x00000400000e2ab9 */ /* 0x000fe20000000800 */
[----:B------:R-:W-:Y:S01]  /*0490*/  @UP2 UMOV UR9, URZ ;  /* 0x0000003f00092c82 */ /* 0x000fe20008000000 */
[----:B------:R-:W-:Y:S01]  /*04a0*/  @!UP2 ULDC UR11, c[0x0][0xc] ;  /* 0x00000300000baab9 */ /* 0x000fe20000000800 */
[----:B-----5:R-:W-:Y:S01]  /*04b0*/  ISETP.NE.OR P0, PT, R0, RZ, !P0 ;  /* 0x000000ff0000720c */ /* 0x020fe20004705670 */
[----:B-1----:R-:W-:Y:S02]  /*04c0*/  @UP2 UMOV UR7, UR17 ;  /* 0x0000001100072c82 */ /* 0x002fe40008000000 */
[----:B------:R-:W-:Y:S01]  /*04d0*/  @UP2 UMOV UR8, UR7 ;  /* 0x0000000700082c82 */ /* 0x000fe20008000000 */
[----:B------:R-:W-:Y:S01]  /*04e0*/  @!UP2 UMOV UR7, UR17 ;  /* 0x000000110007ac82 */ /* 0x000fe20008000000 */
[----:B0-----:R-:W-:-:S08]  /*04f0*/  @UP2 UIMAD.WIDE.U32 UR14, UR4, UR14, UR8 ;  /* 0x0000000e040e22a5 */ /* 0x001fd0000f8e0008 */
[----:B------:R-:W-:Y:S01]  /*0500*/  VOTEU.ALL UP0, P0 ;  /* 0x00000000003f7886 */ /* 0x000fe20000000000 */
[----:B------:R-:W-:Y:S01]  /*0510*/  VOTEU.ALL UP1, P0 ;  /* 0x00000000003f7886 */ /* 0x000fe20000020000 */
[----:B------:R-:W-:-:S03]  /*0520*/  IMAD.U32 R2, RZ, RZ, UR14 ;  /* 0x0000000eff027e24 */ /* 0x000fc6000f8e00ff */
[----:B------:R-:W0:Y:S01]  /*0530*/  @!UP0 S2UR UR6, SR_CgaCtaId ;  /* 0x00000000000689c3 */ /* 0x000e220000008800 */
[----:B------:R-:W-:Y:S01]  /*0540*/  @!UP0 UMOV UR5, 0x400 ;  /* 0x0000040000058882 */ /* 0x000fe20000000000 */
[----:B------:R-:W-:-:S04]  /*0550*/  @!UP0 UIADD3 UR12, -UR12, 0x100000, URZ ;  /* 0x001000000c0c8890 */ /* 0x000fc8000fffe13f */
[----:B------:R-:W-:Y:S02]  /*0560*/  @!UP0 USHF.L.U32 UR13, UR12, 0xb, URZ ;  /* 0x0000000b0c0d8899 */ /* 0x000fe4000800063f */
[----:B------:R-:W-:Y:S01]  /*0570*/  @!UP0 USHF.L.U32 UR12, UR12, 0x1, URZ ;  /* 0x000000010c0c8899 */ /* 0x000fe2000800063f */
[----:B------:R-:W-:Y:S01]  /*0580*/  IMAD.U32 R3, RZ, RZ, UR15 ;  /* 0x0000000fff037e24 */ /* 0x000fe2000f8e00ff */
[----:B0-----:R-:W-:Y:S01]  /*0590*/  @!UP0 ULEA UR16, UR6, UR5, 0x18 ;  /* 0x0000000506108291 */ /* 0x001fe2000f8ec03f */
[----:B------:R-:W-:Y:S01]  /*05a0*/  VOTEU.ALL UP0, P0 ;  /* 0x00000000003f7886 */ /* 0x000fe20000000000 */
[----:B------:R-:W-:Y:S01]  /*05b0*/  PLOP3.LUT P0, PT, PT, PT, UP2, 0x80, 0x0 ;  /* 0x000000000000781c */ /* 0x000fe20003f0f028 */
[----:B------:R-:W-:Y:S01]  /*05c0*/  UMOV UR5, URZ ;  /* 0x0000003f00057c82 */ /* 0x000fe20008000000 */
[----:B------:R-:W-:Y:S01]  /*05d0*/  @UP2 UMOV UR6, URZ ;  /* 0x0000003f00062c82 */ /* 0x000fe20008000000 */
[----:B------:R-:W-:Y:S02]  /*05e0*/  @!UP2 UIMAD.WIDE.U32 UR8, UR11, UR7, UR4 ;  /* 0x000000070b08a2a5 */ /* 0x000fe4000f8e0004 */
[----:B------:R-:W-:Y:S01]  /*05f0*/  @UP2 UIADD3 UR6, UR15, UR6, URZ ;  /* 0x000000060f062290 */ /* 0x000fe2000fffe03f */
[----:B------:R-:W0:Y:S04]  /*0600*/  FENCE.VIEW.ASYNC.S ;  /* 0x00000000000073c6 */ /* 0x000e280000000000 */
[----:B0-----:R0:W2:Y:S01]  /*0610*/  @!UP0 SYNCS.EXCH.64 URZ, [UR16+0x50], UR12 ;  /* 0x0000500c103f85b2 */ /* 0x0010a20008000100 */
[----:B------:R-:W-:Y:S01]  /*0620*/  IMAD.U32 R5, RZ, RZ, UR9 ;  /* 0x00000009ff057e24 */ /* 0x000fe2000f8e00ff */
[----:B------:R-:W-:Y:S01]  /*0630*/  MOV R4, UR8 ;  /* 0x0000000800047c02 */ /* 0x000fe20008000f00 */
[----:B------:R-:W-:Y:S01]  /*0640*/  @P2 IMAD.U32 R17, RZ, RZ, UR6 ;  /* 0x00000006ff112e24 */ /* 0x000fe2000f8e00ff */
[----:B------:R-:W-:Y:S01]  /*0650*/  @P0 MOV R6, R2 ;  /* 0x0000000200060202 */ /* 0x000fe20000000f00 */
[----:B------:R-:W-:-:S02]  /*0660*/  IMAD.U32 R2, RZ, RZ, UR8 ;  /* 0x00000008ff027e24 */ /* 0x000fc4000f8e00ff */
[----:B------:R-:W-:Y:S02]  /*0670*/  IMAD.U32 R3, RZ, RZ, UR9 ;  /* 0x00000009ff037e24 */ /* 0x000fe4000f8e00ff */
[----:B------:R-:W-:Y:S02]  /*0680*/  @!P3 IMAD.MOV.U32 R6, RZ, RZ, R2 ;  /* 0x000000ffff06b224 */ /* 0x000fe400078e0002 */
[----:B------:R-:W-:-:S03]  /*0690*/  @!P4 IMAD.MOV.U32 R17, RZ, RZ, R5 ;  /* 0x000000ffff11c224 */ /* 0x000fc600078e0005 */
[----:B------:R0:W-:Y:S01]  /*06a0*/  STL [R1+0x200], R6 ;  /* 0x0002000601007387 */ /* 0x0001e20000100800 */
[----:B------:R0:W2:Y:S01]  /*06b0*/  @!UP1 SYNCS.EXCH.64 URZ, [UR16+0x58], UR12 ;  /* 0x0000580c103f95b2 */ /* 0x0000a20008000100 */
[----:B------:R-:W-:Y:S01]  /*06c0*/  NOP ;  /* 0x0000000000007918 */ /* 0x000fe20000000000 */
[----:B--234-:R-:W-:Y:S06]  /*06d0*/  BAR.SYNC.DEFER_BLOCKING 0x0 ;  /* 0x0000000000007b1d */ /* 0x01cfec0000010000 */
[----:B------:R-:W-:Y:S05]  /*06e0*/  @!P1 BRA `(.L_x_3) ;  /* 0x0000020c00cc9947 */ /* 0x000fea0003800000 */
[----:B------:R-:W-:-:S06]  /*06f0*/  UISETP.GT.U32.AND UP0, UPT, UR18, 0x1, UPT ;  /* 0x000000011200788c */ /* 0x000fcc000bf04070 */
[----:B------:R-:W-:-:S13]  /*0700*/  PLOP3.LUT P0, PT, PT, PT, UP0, 0x80, 0x0 ;  /* 0x000000000000781c */ /* 0x000fda0003f0f008 */
[----:B0-----:R-:W-:Y:S05]  /*0710*/  @P0 EXIT ;  /* 0x000000000000094d */ /* 0x001fea0003800000 */
[----:B------:R-:W-:Y:S01]  /*0720*/  ULDC.64 UR8, c[0x0][0x650] ;  /* 0x0001940000087ab9 */ /* 0x000fe20000000a00 */
[----:B------:R-:W-:Y:S01]  /*0730*/  UMOV UR40, 0xffffffff ;  /* 0xffffffff00287882 */ /* 0x000fe20000000000 */
[----:B------:R-:W-:Y:S01]  /*0740*/  ISETP.GE.U32.AND P0, PT, R6, UR8, PT ;  /* 0x0000000806007c0c */ /* 0x000fe2000bf06070 */
[----:B------:R-:W-:Y:S01]  /*0750*/  UMOV UR41, 0xffffffff ;  /* 0xffffffff00297882 */ /* 0x000fe20000000000 */
[----:B------:R-:W-:Y:S01]  /*0760*/  UMOV UR42, 0xffffffff ;  /* 0xffffffff002a7882 */ /* 0x000fe20000000000 */
[----:B------:R-:W-:Y:S02]  /*0770*/  PRMT R0, RZ, 0x7610, R0 ;  /* 0x00007610ff007816 */ /* 0x000fe40000000000 */
[----:B------:R-:W-:-:S13]  /*0780*/  ISETP.GE.U32.AND.EX P0, PT, R17, UR9, PT, P0 ;  /* 0x0000000911007c0c */ /* 0x000fda000bf06100 */
[----:B------:R-:W-:Y:S05]  /*0790*/  @P0 BRA `(.L_x_4) ;  /* 0x0000000400800947 */ /* 0x000fea0003800000 */
[----:B------:R-:W-:Y:S01]  /*07a0*/  I2FP.F32.U32 R0, UR4 ;  /* 0x0000000400007c45 */ /* 0x000fe20008201000 */
[----:B------:R-:W-:Y:S01]  /*07b0*/  ULDC.64 UR16, c[0x0][0x628] ;  /* 0x00018a0000107ab9 */ /* 0x000fe20000000a00 */
[----:B------:R-:W-:Y:S01]  /*07c0*/  ULDC UR6, c[0x0][0x150] ;  /* 0x0000540000067ab9 */ /* 0x000fe20000000800 */
[----:B------:R-:W-:Y:S01]  /*07d0*/  ISETP.NE.U32.AND P0, PT, RZ, UR16, PT ;  /* 0x00000010ff007c0c */ /* 0x000fe2000bf05070 */
[----:B------:R-:W-:Y:S01]  /*07e0*/  ULDC UR15, c[0x0][0x630] ;  /* 0x00018c00000f7ab9 */ /* 0x000fe20000000800 */
[----:B------:R-:W-:Y:S01]  /*07f0*/  FMUL R0, R0, UR6 ;  /* 0x0000000600007c20 */ /* 0x000fe20008400000 */
[----:B------:R-:W-:Y:S01]  /*0800*/  R2UR UR18, R6 ;  /* 0x00000000061272ca */ /* 0x000fe200000e0000 */
[----:B------:R-:W-:Y:S01]  /*0810*/  ULDC UR20, c[0x0][0x154] ;  /* 0x0000550000147ab9 */ /* 0x000fe20000000800 */
[----:B------:R-:W-:Y:S01]  /*0820*/  ISETP.NE.AND.EX P0, PT, RZ, UR17, PT, P0 ;  /* 0x00000011ff007c0c */ /* 0x000fe2000bf05300 */
[----:B------:R0:W1:Y:S01]  /*0830*/  F2I.U32.TRUNC.NTZ R2, R0 ;  /* 0x0000000000027305 */ /* 0x000062000020f000 */
[----:B------:R-:W-:-:S02]  /*0840*/  R2UR UR19, R17 ;  /* 0x00000000111372ca */ /* 0x000fc400000e0000 */
[----:B------:R-:W-:Y:S02]  /*0850*/  R2UR UR8, R6 ;  /* 0x00000000060872ca */ /* 0x000fe400000e0000 */
[----:B------:R-:W-:-:S07]  /*0860*/  R2UR UR9, R17 ;  /* 0x00000000110972ca */ /* 0x000fce00000e0000 */
[----:B0-----:R-:W-:Y:S08]  /*0870*/  @!P0 BRA `(.L_x_5) ;  /* 0x0000000000308947 */ /* 0x001ff00003800000 */
[----:B------:R-:W-:Y:S01]  /*0880*/  R2UR UR8, R6 ;  /* 0x00000000060872ca */ /* 0x000fe200000e0000 */
[----:B------:R-:W-:Y:S01]  /*0890*/  ULDC UR6, c[0x0][0x634] ;  /* 0x00018d0000067ab9 */ /* 0x000fe20000000800 */
[----:B------:R-:W-:-:S11]  /*08a0*/  R2UR UR14, R17 ;  /* 0x00000000110e72ca */ /* 0x000fd600000e0000 */
[----:B------:R-:W-:-:S04]  /*08b0*/  UIADD3 UR6, UP0, UR8, UR6, URZ ;  /* 0x0000000608067290 */ /* 0x000fc8000ff1e03f */
[----:B------:R-:W-:-:S04]  /*08c0*/  UIADD3.X UR14, URZ, UR14, URZ, UP0, !UPT ;  /* 0x0000000e3f0e7290 */ /* 0x000fc800087fe43f */
[----:B------:R-:W-:-:S04]  /*08d0*/  UIMAD.WIDE.U32 UR8, UR14, UR16, URZ ;  /* 0x000000100e0872a5 */ /* 0x000fc8000f8e003f */
[----:B------:R-:W-:Y:S02]  /*08e0*/  UIMAD.WIDE.U32 UR10, UP0, UR6, UR17, UR8 ;  /* 0x00000011060a72a5 */ /* 0x000fe4000f800008 */
[----:B------:R-:W-:Y:S02]  /*08f0*/  UIMAD.WIDE.U32 UR8, UR6, UR16, URZ ;  /* 0x00000010060872a5 */ /* 0x000fe4000f8e003f */
[----:B------:R-:W-:Y:S02]  /*0900*/  UIADD3.X UR13, URZ, URZ, URZ, UP0, !UPT ;  /* 0x0000003f3f0d7290 */ /* 0x000fe400087fe43f */
[----:B------:R-:W-:Y:S01]  /*0910*/  UIADD3 URZ, UP0, UR9, UR10, URZ ;  /* 0x0000000a093f7290 */ /* 0x000fe2000ff1e03f */
[----:B------:R-:W-:-:S03]  /*0920*/  UMOV UR12, UR11 ;  /* 0x0000000b000c7c82 */ /* 0x000fc60008000000 */
[----:B------:R-:W-:-:S12]  /*0930*/  UIMAD.WIDE.U32.X UR8, UR14, UR17, UR12, UP0 ;  /* 0x000000110e0872a5 */ /* 0x000fd800080e040c */
.L_x_5:
[----:B------:R-:W-:Y:S01]  /*0940*/  USHF.R.U64 UR42, UR8, UR15, UR9 ;  /* 0x0000000f082a7299 */ /* 0x000fe20008001209 */
[----:B------:R-:W-:Y:S01]  /*0950*/  I2FP.F32.U32 R0, UR7 ;  /* 0x0000000700007c45 */ /* 0x000fe20008201000 */
[----:B------:R-:W-:Y:S01]  /*0960*/  USHF.R.U32.HI UR5, URZ, UR15, UR9 ;  /* 0x0000000f3f057299 */ /* 0x000fe20008011609 */
[----:B-1----:R-:W-:Y:S01]  /*0970*/  R2UR UR12, R2 ;  /* 0x00000000020c72ca */ /* 0x002fe200000e0000 */
[----:B------:R-:W-:Y:S02]  /*0980*/  UIADD3 UR6, UP0, URZ, -UR42, URZ ;  /* 0x8000002a3f067290 */ /* 0x000fe4000ff1e03f */
[----:B------:R-:W-:Y:S01]  /*0990*/  FMUL R0, R0, UR20 ;  /* 0x0000001400007c20 */ /* 0x000fe20008400000 */
[----:B------:R-:W-:Y:S01]  /*09a0*/  ULDC.64 UR8, c[0x0][0x620] ;  /* 0x0001880000087ab9 */ /* 0x000fe20000000a00 */
[----:B------:R-:W-:Y:S01]  /*09b0*/  UIADD3.X UR5, URZ, ~UR5, URZ, UP0, !UPT ;  /* 0x800000053f057290 */ /* 0x000fe200087fe43f */
[----:B------:R-:W-:Y:S01]  /*09c0*/  UMOV UR10, UR18 ;  /* 0x00000012000a7c82 */ /* 0x000fe20008000000 */
[----:B------:R-:W-:-:S02]  /*09d0*/  UMOV UR11, UR19 ;  /* 0x00000013000b7c82 */ /* 0x000fc40008000000 */
[----:B------:R-:W-:Y:S01]  /*09e0*/  UIMAD UR5, UR5, UR8, URZ ;  /* 0x00000008050572a4 */ /* 0x000fe2000f8e023f */
[----:B------:R-:W0:Y:S01]  /*09f0*/  F2I.U32.TRUNC.NTZ R0, R0 ;  /* 0x0000000000007305 */ /* 0x000e22000020f000 */
[----:B------:R-:W-:Y:S02]  /*0a00*/  UIMAD.WIDE.U32 UR10, UR6, UR8, UR10 ;  /* 0x00000008060a72a5 */ /* 0x000fe4000f8e000a */
[----:B------:R-:W-:Y:S01]  /*0a10*/  UIMAD UR6, UR6, UR9, UR5 ;  /* 0x00000009060672a4 */ /* 0x000fe2000f8e0205 */
[----:B------:R-:W-:Y:S01]  /*0a20*/  ULDC UR21, c[0x0][0x658] ;  /* 0x0001960000157ab9 */ /* 0x000fe20000000800 */
[----:B------:R-:W-:Y:S02]  /*0a30*/  UMOV UR19, 0xffffffff ;  /* 0xffffffff00137882 */ /* 0x000fe40000000000 */
[----:B------:R-:W-:Y:S01]  /*0a40*/  UIADD3 UR6, UR11, UR6, URZ ;  /* 0x000000060b067290 */ /* 0x000fe2000fffe03f */
[----:B------:R-:W-:Y:S01]  /*0a50*/  ULDC UR15, c[0x0][0x618] ;  /* 0x00018600000f7ab9 */ /* 0x000fe20000000800 */
[----:B------:R-:W-:Y:S01]  /*0a60*/  ULDC.64 UR8, c[0x0][0x640] ;  /* 0x0001900000087ab9 */ /* 0x000fe20000000a00 */
[----:B------:R-:W-:Y:S01]  /*0a70*/  USHF.L.U32 UR11, UR19, UR21, URZ ;  /* 0x00000015130b7299 */ /* 0x000fe2000800063f */
[----:B------:R-:W-:Y:S01]  /*0a80*/  ISETP.NE.U32.AND P0, PT, RZ, UR8, PT ;  /* 0x00000008ff007c0c */ /* 0x000fe2000bf05070 */
[----:B------:R-:W-:-:S02]  /*0a90*/  USHF.R.U64 UR19, UR10, UR15, UR6 ;  /* 0x0000000f0a137299 */ /* 0x000fc40008001206 */
[----:B------:R-:W-:Y:S01]  /*0aa0*/  USHF.R.U32.HI UR10, URZ, UR15, UR6 ;  /* 0x0000000f3f0a7299 */ /* 0x000fe20008011606 */
[----:B0-----:R-:W-:Y:S01]  /*0ab0*/  R2UR UR14, R0 ;  /* 0x00000000000e72ca */ /* 0x001fe200000e0000 */
[----:B------:R-:W-:Y:S01]  /*0ac0*/  ULDC UR17, c[0x0][0x608] ;  /* 0x0001820000117ab9 */ /* 0x000fe20000000800 */
[----:B------:R-:W-:Y:S01]  /*0ad0*/  ISETP.NE.AND.EX P0, PT, RZ, UR9, PT, P0 ;  /* 0x00000009ff007c0c */ /* 0x000fe2000bf05300 */
[----:B------:R-:W-:Y:S02]  /*0ae0*/  USHF.R.U64 UR23, UR19, UR17, UR10 ;  /* 0x0000001113177299 */ /* 0x000fe4000800120a */
[----:B------:R-:W-:Y:S01]  /*0af0*/  USHF.R.U32.HI UR10, URZ, UR17, UR10 ;  /* 0x000000113f0a7299 */ /* 0x000fe2000801160a */
[----:B------:R-:W-:Y:S01]  /*0b00*/  UMOV UR16, 0x1 ;  /* 0x0000000100107882 */ /* 0x000fe20000000000 */
[----:B------:R-:W-:Y:S02]  /*0b10*/  UIADD3 UR12, -UR12, URZ, URZ ;  /* 0x0000003f0c0c7290 */ /* 0x000fe4000fffe13f */
[----:B------:R-:W-:-:S02]  /*0b20*/  USHF.R.U64 UR24, UR23, UR21, UR10 ;  /* 0x0000001517187299 */ /* 0x000fc4000800120a */
[----:B------:R-:W-:Y:S01]  /*0b30*/  USHF.L.U32 UR6, UR16, UR21, URZ ;  /* 0x0000001510067299 */ /* 0x000fe2000800063f */
[----:B------:R-:W-:Y:S01]  /*0b40*/  ULDC UR13, c[0x0][0x144] ;  /* 0x00005100000d7ab9 */ /* 0x000fe20000000800 */
[----:B------:R-:W-:Y:S01]  /*0b50*/  ULDC UR5, c[0x0][0x600] ;  /* 0x0001800000057ab9 */ /* 0x000fe20000000800 */
[----:B------:R-:W-:Y:S02]  /*0b60*/  ULOP3.LUT UR16, URZ, UR11, URZ, 0x33, !UPT ;  /* 0x0000000b3f107292 */ /* 0x000fe4000f8e333f */
[----:B------:R-:W-:Y:S02]  /*0b70*/  USHF.R.U32.HI UR11, URZ, UR21, UR10 ;  /* 0x000000153f0b7299 */ /* 0x000fe4000801160a */
[----:B------:R-:W-:Y:S02]  /*0b80*/  UIADD3 UR18, UR5, -0x1, URZ ;  /* 0xffffffff05127890 */ /* 0x000fe4000fffe03f */
[----:B------:R-:W-:Y:S02]  /*0b90*/  UIADD3 UR20, -UR14, URZ, URZ ;  /* 0x0000003f0e147290 */ /* 0x000fe4000fffe13f */
[----:B------:R-:W-:Y:S01]  /*0ba0*/  UIMAD UR4, UR13, UR12, UR4 ;  /* 0x0000000c0d0472a4 */ /* 0x000fe2000f8e0204 */
[----:B------:R-:W-:Y:S01]  /*0bb0*/  ULDC UR25, c[0x0][0x148] ;  /* 0x0000520000197ab9 */ /* 0x000fe20000000800 */
[----:B------:R-:W-:Y:S01]  /*0bc0*/  ULDC UR21, c[0x0][0x648] ;  /* 0x0001920000157ab9 */ /* 0x000fe20000000800 */
[----:B------:R-:W-:Y:S01]  /*0bd0*/  ULDC UR22, c[0x0][0x638] ;  /* 0x00018e0000167ab9 */ /* 0x000fe20000000800 */
[----:B------:R-:W-:Y:S01]  /*0be0*/  UMOV UR10, UR24 ;  /* 0x00000018000a7c82 */ /* 0x000fe20008000000 */
[----:B------:R-:W-:Y:S07]  /*0bf0*/  @!P0 BRA `(.L_x_6) ;  /* 0x0000000000308947 */ /* 0x000fee0003800000 */
[----:B------:R-:W-:Y:S02]  /*0c00*/  ULDC UR14, c[0x0][0x64c] ;  /* 0x00019300000e7ab9 */ /* 0x000fe40000000800 */
        /* <DEDUP_REMOVED lines=8> */
[----:B------:R-:W-:-:S07]  /*0c90*/  UIMAD.WIDE.U32.X UR8, UR17, UR9, UR14, UP0 ;  /* 0x00000009110872a5 */ /* 0x000fce00080e040e */
[----:B------:R-:W-:Y:S01]  /*0ca0*/  UMOV UR10, UR8 ;  /* 0x00000008000a7c82 */ /* 0x000fe20008000000 */
[----:B------:R-:W-:-:S05]  /*0cb0*/  UMOV UR11, UR9 ;  /* 0x00000009000b7c82 */ /* 0x000fca0008000000 */
.L_x_6:
[----:B------:R-:W-:Y:S01]  /*0cc0*/  UISETP.NE.AND UP0, UPT, UR39, URZ, UPT ;  /* 0x0000003f2700728c */ /* 0x000fe2000bf05270 */
[----:B------:R-:W-:Y:S01]  /*0cd0*/  MOV R0, 0x1 ;  /* 0x0000000100007802 */ /* 0x000fe20000000f00 */
[----:B------:R-:W-:Y:S02]  /*0ce0*/  USHF.R.U64 UR8, UR10, UR21, UR11 ;  /* 0x000000150a087299 */ /* 0x000fe4000800120b */
[----:B------:R-:W-:Y:S02]  /*0cf0*/  ULOP3.LUT UR16, UR23, UR16, URZ, 0xc0, !UPT ;  /* 0x0000001017107292 */ /* 0x000fe4000f8ec03f */
[----:B------:R-:W-:Y:S02]  /*0d00*/  ULOP3.LUT UR18, UR19, UR18, URZ, 0xc0, !UPT ;  /* 0x0000001213127292 */ /* 0x000fe4000f8ec03f */
[----:B------:R-:W-:-:S03]  /*0d10*/  UIMAD UR16, UR6, UR8, UR16 ;  /* 0x00000008061072a4 */ /* 0x000fc6000f8e0210 */
[----:B------:R-:W-:Y:S02]  /*0d20*/  @UP0 UIMAD UR4, UR25, UR20, UR7 ;  /* 0x00000014190402a4 */ /* 0x000fe4000f8e0207 */
[----:B------:R-:W-:-:S04]  /*0d30*/  UIADD3 UR7, -UR8, URZ, URZ ;  /* 0x0000003f08077290 */ /* 0x000fc8000fffe13f */
[----:B------:R-:W-:-:S03]  /*0d40*/  UIMAD UR6, UR7, UR22, UR24 ;  /* 0x00000016070672a4 */ /* 0x000fc6000f8e0218 */
[----:B------:R-:W-:Y:S01]  /*0d50*/  ULDC UR7, c[0x0][0x610] ;  /* 0x0001840000077ab9 */ /* 0x000fe20000000800 */
[----:B------:R-:W-:Y:S02]  /*0d60*/  UIMAD UR6, UR6, UR5, UR18 ;  /* 0x00000005060672a4 */ /* 0x000fe4000f8e0212 */
[----:B------:R-:W-:-:S04]  /*0d70*/  UIMAD UR4, UR16, UR7, UR4 ;  /* 0x00000007100472a4 */ /* 0x000fc8000f8e0204 */
[----:B------:R-:W-:Y:S02]  /*0d80*/  USEL UR41, UR6, UR4, !UP0 ;  /* 0x0000000406297287 */ /* 0x000fe4000c000000 */
[----:B------:R-:W-:-:S12]  /*0d90*/  USEL UR40, UR4, UR6, !UP0 ;  /* 0x0000000604287287 */ /* 0x000fd8000c000000 */
.L_x_4:
[----:B------:R-:W-:-:S08]  /*0da0*/  NOP ;  /* 0x0000000000007918 */ /* 0x000fd00000000000 */
[----:B------:R-:W0:Y:S02]  /*0db0*/  USETMAXREG.TRY_ALLOC.CTAPOOL UP0, 0xf0 ;  /* 0x000000f0000079c8 */ /* 0x000e240008000600 */
[----:B0-----:R-:W-:-:S13]  /*0dc0*/  PLOP3.LUT P0, PT, PT, PT, UP0, 0x80, 0x0 ;  /* 0x000000000000781c */ /* 0x001fda0003f0f008 */
[----:B------:R-:W-:Y:S05]  /*0dd0*/  @!P0 BRA `(.L_x_4) ;  /* 0xfffffffc00f08947 */ /* 0x000fea000383ffff */
[----:B------:R-:W-:Y:S01]  /*0de0*/  ULDC.64 UR4, c[0x0][0x598] ;  /* 0x0001660000047ab9 */ /* 0x000fe20000000a00 */
[----:B------:R-:W-:Y:S01]  /*0df0*/  ULDC.64 UR44, c[0x0][0x208] ;  /* 0x00008200002c7ab9 */ /* 0x000fe20000000a00 */
[----:B------:R-:W-:-:S04]  /*0e00*/  ISETP.NE.U32.AND P0, PT, RZ, UR4, PT ;  /* 0x00000004ff007c0c */ /* 0x000fc8000bf05070 */
[----:B------:R-:W-:-:S13]  /*0e10*/  ISETP.NE.AND.EX P0, PT, RZ, UR5, PT, P0 ;  /* 0x00000005ff007c0c */ /* 0x000fda000bf05300 */
[----:B------:R-:W-:Y:S05]  /*0e20*/  @!P0 BRA `(.L_x_7) ;  /* 0x00000000001c8947 */ /* 0x000fea0003800000 */
[----:B------:R-:W0:Y:S02]  /*0e30*/  LDC.64 R2, c[0x0][0x598] ;  /* 0x00016600ff027b82 */ /* 0x000e240000000a00 */
[----:B0-----:R-:W2:Y:S02]  /*0e40*/  LDG.E.64 R2, desc[UR44][R2.64] ;  /* 0x0000002c02027981 */ /* 0x001ea4000c1e1b00 */
[----:B--2---:R-:W-:-:S04]  /*0e50*/  ISETP.NE.U32.AND P0, PT, R2, RZ, PT ;  /* 0x000000ff0200720c */ /* 0x004fc80003f05070 */
[----:B------:R-:W-:-:S13]  /*0e60*/  ISETP.NE.AND.EX P0, PT, R3, RZ, PT, P0 ;  /* 0x000000ff0300720c */ /* 0x000fda0003f05300 */
[----:B------:R-:W-:Y:S05]  /*0e70*/  @!P0 BRA `(.L_x_7) ;  /* 0x0000000000088947 */ /* 0x000fea0003800000 */
[----:B------:R0:W5:Y:S01]  /*0e80*/  LD.E R2, desc[UR44][R2.64] ;  /* 0x0000002c02027980 */ /* 0x000162000c101900 */
[----:B------:R-:W-:Y:S05]  /*0e90*/  BRA `(.L_x_8) ;  /* 0x0000000000247947 */ /* 0x000fea0003800000 */
.L_x_7:
[----:B------:R-:W-:Y:S02]  /*0ea0*/  ULDC.64 UR4, c[0x0][0x588] ;  /* 0x0001620000047ab9 */ /* 0x000fe40000000a00 */
[----:B------:R-:W-:-:S04]  /*0eb0*/  ISETP.NE.U32.AND P0, PT, RZ, UR4, PT ;  /* 0x00000004ff007c0c */ /* 0x000fc8000bf05070 */
[----:B------:R-:W-:-:S13]  /*0ec0*/  ISETP.NE.AND.EX P0, PT, RZ, UR5, PT, P0 ;  /* 0x00000005ff007c0c */ /* 0x000fda000bf05300 */
[----:B------:R-:W-:Y:S05]  /*0ed0*/  @!P0 BRA `(.L_x_9) ;  /* 0x00000000000c8947 */ /* 0x000fea0003800000 */
[----:B------:R-:W0:Y:S02]  /*0ee0*/  LDC.64 R2, c[0x0][0x588] ;  /* 0x00016200ff027b82 */ /* 0x000e240000000a00 */
[----:B0-----:R1:W5:Y:S01]  /*0ef0*/  LDG.E R2, desc[UR44][R2.64] ;  /* 0x0000002c02027981 */ /* 0x001362000c1e1900 */
[----:B------:R-:W-:Y:S05]  /*0f00*/  BRA `(.L_x_8) ;  /* 0x0000000000087947 */ /* 0x000fea0003800000 */
.L_x_9:
[----:B------:R-:W-:Y:S02]  /*0f10*/  ULDC UR4, c[0x0][0x580] ;  /* 0x0001600000047ab9 */ /* 0x000fe40000000800 */
[----:B------:R-:W-:-:S07]  /*0f20*/  IMAD.U32 R2, RZ, RZ, UR4 ;  /* 0x00000004ff027e24 */ /* 0x000fce000f8e00ff */
.L_x_8:
[----:B------:R-:W-:Y:S02]  /*0f30*/  ULDC.64 UR4, c[0x0][0x5a0] ;  /* 0x0001680000047ab9 */ /* 0x000fe40000000a00 */
[----:B------:R-:W-:-:S04]  /*0f40*/  ISETP.NE.U32.AND P0, PT, RZ, UR4, PT ;  /* 0x00000004ff007c0c */ /* 0x000fc8000bf05070 */
[----:B------:R-:W-:-:S13]  /*0f50*/  ISETP.NE.AND.EX P0, PT, RZ, UR5, PT, P0 ;  /* 0x00000005ff007c0c */ /* 0x000fda000bf05300 */
[----:B------:R-:W-:Y:S05]  /*0f60*/  @!P0 BRA `(.L_x_10) ;  /* 0x00000000001c8947 */ /* 0x000fea0003800000 */
[----:B------:R-:W2:Y:S02]  /*0f70*/  LDC.64 R4, c[0x0][0x5a0] ;  /* 0x00016800ff047b82 */ /* 0x000ea40000000a00 */
[----:B--2---:R-:W2:Y:S02]  /*0f80*/  LDG.E.64 R4, desc[UR44][R4.64] ;  /* 0x0000002c04047981 */ /* 0x004ea4000c1e1b00 */
[----:B--2---:R-:W-:-:S04]  /*0f90*/  ISETP.NE.U32.AND P0, PT, R4, RZ, PT ;  /* 0x000000ff0400720c */ /* 0x004fc80003f05070 */
[----:B------:R-:W-:-:S13]  /*0fa0*/  ISETP.NE.AND.EX P0, PT, R5, RZ, PT, P0 ;  /* 0x000000ff0500720c */ /* 0x000fda0003f05300 */
[----:B------:R-:W-:Y:S05]  /*0fb0*/  @!P0 BRA `(.L_x_10) ;  /* 0x0000000000088947 */ /* 0x000fea0003800000 */
[----:B------:R2:W5:Y:S01]  /*0fc0*/  LD.E R16, desc[UR44][R4.64] ;  /* 0x0000002c04107980 */ /* 0x000562000c101900 */
[----:B------:R-:W-:Y:S05]  /*0fd0*/  BRA `(.L_x_11) ;  /* 0x0000000000247947 */ /* 0x000fea0003800000 */
.L_x_10:
[----:B------:R-:W-:Y:S02]  /*0fe0*/  ULDC.64 UR4, c[0x0][0x590] ;  /* 0x0001640000047ab9 */ /* 0x000fe40000000a00 */
[----:B------:R-:W-:-:S04]  /*0ff0*/  ISETP.NE.U32.AND P0, PT, RZ, UR4, PT ;  /* 0x00000004ff007c0c */ /* 0x000fc8000bf05070 */
[----:B------:R-:W-:-:S13]  /*1000*/  ISETP.NE.AND.EX P0, PT, RZ, UR5, PT, P0 ;  /* 0x00000005ff007c0c */ /* 0x000fda000bf05300 */
[----:B------:R-:W-:Y:S05]  /*1010*/  @!P0 BRA `(.L_x_12) ;  /* 0x00000000000c8947 */ /* 0x000fea0003800000 */
[----:B------:R-:W2:Y:S02]  /*1020*/  LDC.64 R4, c[0x0][0x590] ;  /* 0x00016400ff047b82 */ /* 0x000ea40000000a00 */
[----:B--2---:R3:W5:Y:S01]  /*1030*/  LDG.E R16, desc[UR44][R4.64] ;  /* 0x0000002c04107981 */ /* 0x004762000c1e1900 */
[----:B------:R-:W-:Y:S05]  /*1040*/  BRA `(.L_x_11) ;  /* 0x0000000000087947 */ /* 0x000fea0003800000 */
.L_x_12:
[----:B------:R-:W-:Y:S02]  /*1050*/  ULDC UR4, c[0x0][0x584] ;  /* 0x0001610000047ab9 */ /* 0x000fe40000000800 */
[----:B------:R-:W-:-:S07]  /*1060*/  IMAD.U32 R16, RZ, RZ, UR4 ;  /* 0x00000004ff107e24 */ /* 0x000fce000f8e00ff */
.L_x_11:
[----:B------:R-:W-:-:S13]  /*1070*/  LOP3.LUT P0, RZ, R0, 0xff, RZ, 0xc0, !PT ;  /* 0x000000ff00ff7812 */ /* 0x000fda000780c0ff */
[----:B------:R-:W-:Y:S05]  /*1080*/  @!P0 EXIT ;  /* 0x000000000000894d */ /* 0x000fea0003800000 */
[----:B------:R-:W-:Y:S01]  /*1090*/  ULDC UR4, c[0x0][0x28c] ;  /* 0x0000a30000047ab9 */ /* 0x000fe20000000800 */
[----:B------:R-:W-:Y:S01]  /*10a0*/  UMOV UR36, URZ ;  /* 0x0000003f00247c82 */ /* 0x000fe20008000000 */
[----:B------:R-:W-:Y:S01]  /*10b0*/  UIADD3 UR4, UR4, 0x3f, URZ ;  /* 0x0000003f04047890 */ /* 0x000fe2000fffe03f */
[----:B------:R-:W-:-:S03]  /*10c0*/  UMOV UR37, URZ ;  /* 0x0000003f00257c82 */ /* 0x000fc60008000000 */
[----:B------:R-:W-:-:S04]  /*10d0*/  USHF.R.S32.HI UR5, URZ, 0x1f, UR4 ;  /* 0x0000001f3f057899 */ /* 0x000fc80008011404 */
[----:B------:R-:W-:-:S04]  /*10e0*/  ULEA.HI UR5, UR5, UR4, URZ, 0x6 ;  /* 0x0000000405057291 */ /* 0x000fc8000f8f303f */
[----:B------:R-:W-:-:S12]  /*10f0*/  USHF.R.S32.HI UR43, URZ, 0x6, UR5 ;  /* 0x000000063f2b7899 */ /* 0x000fd80008011405 */
.L_x_540:
[----:B------:R-:W4:Y:S01]  /*1100*/  S2R R0, SR_TID.X ;  /* 0x0000000000007919 */ /* 0x000f220000002100 */
[----:B------:R-:W0:Y:S01]  /*1110*/  S2UR UR6, SR_CgaCtaId ;  /* 0x00000000000679c3 */ /* 0x000e220000008800 */
[----:B------:R-:W-:Y:S02]  /*1120*/  UMOV UR46, 0x400 ;  /* 0x00000400002e7882 */ /* 0x000fe40000000000 */
[----:B0-----:R-:W-:Y:S01]  /*1130*/  ULEA UR46, UR6, UR46, 0x18 ;  /* 0x0000002e062e7291 */ /* 0x001fe2000f8ec03f */
[----:B----4-:R-:W-:-:S04]  /*1140*/  LOP3.LUT R0, R0, 0x80, RZ, 0xc0, !PT ;  /* 0x0000008000007812 */ /* 0x010fc800078ec0ff */
[----:B------:R-:W-:-:S06]  /*1150*/  SHF.R.U32.HI R0, RZ, 0x7, R0 ;  /* 0x00000007ff007819 */ /* 0x000fcc0000011600 */
[----:B------:R-:W0:Y:S02]  /*1160*/  SHFL.IDX PT, R0, R0, RZ, 0x1f ;  /* 0x00001fff00007589 */ /* 0x000e2400000e0000 */
[----:B0-----:R-:W-:-:S13]  /*1170*/  R2UR UR4, R0 ;  /* 0x00000000000472ca */ /* 0x001fda00000e0000 */
[----:B------:R-:W-:-:S04]  /*1180*/  ULEA.HI UR5, UR4, UR4, URZ, 0x1 ;  /* 0x0000000404057291 */ /* 0x000fc8000f8f083f */
[----:B------:R-:W-:-:S04]  /*1190*/  ULOP3.LUT UR5, UR5, 0x7fffe, URZ, 0xc0, !UPT ;  /* 0x0007fffe05057892 */ /* 0x000fc8000f8ec03f */
[----:B------:R-:W-:-:S03]  /*11a0*/  UIADD3 UR5, UR4, -UR5, URZ ;  /* 0x8000000504057290 */ /* 0x000fc6000fffe03f */
[----:B------:R-:W-:Y:S01]  /*11b0*/  ULDC UR4, c[0x0][0x28c] ;  /* 0x0000a30000047ab9 */ /* 0x000fe20000000800 */
[----:B------:R-:W-:Y:S01]  /*11c0*/  ULEA UR5, UR5, UR46, 0xd ;  /* 0x0000002e05057291 */ /* 0x000fe2000f8e683f */
[----:B------:R-:W-:-:S03]  /*11d0*/  ISETP.LT.AND P0, PT, RZ, UR4, PT ;  /* 0x00000004ff007c0c */ /* 0x000fc6000bf01270 */
[----:B------:R-:W-:-:S04]  /*11e0*/  UIADD3 UR5, UR5, 0x100, URZ ;  /* 0x0000010005057890 */ /* 0x000fc8000fffe03f */
[----:B------:R-:W-:-:S04]  /*11f0*/  USHF.R.U32.HI UR5, URZ, 0x4, UR5 ;  /* 0x000000043f057899 */ /* 0x000fc80008011605 */
[----:B------:R-:W-:Y:S02]  /*1200*/  ULOP3.LUT UR47, UR5, 0x3fff, URZ, 0xc0, !UPT ;  /* 0x00003fff052f7892 */ /* 0x000fe4000f8ec03f */
[----:B-123--:R-:W-:Y:S10]  /*1210*/  @P0 BRA `(.L_x_13) ;  /* 0x0000000000400947 */ /* 0x00eff40003800000 */
[----:B------:R-:W-:Y:S01]  /*1220*/  MOV R0, 0x0 ;  /* 0x0000000000007802 */ /* 0x000fe20000000f00 */
[----:B------:R-:W-:Y:S01]  /*1230*/  ULDC.64 UR4, c[0x4][0x68] ;  /* 0x01001a0000047ab9 */ /* 0x000fe20000000a00 */
[----:B------:R-:W-:Y:S01]  /*1240*/  ULDC.64 UR6, c[0x4][0x8] ;  /* 0x0100020000067ab9 */ /* 0x000fe20000000a00 */
[----:B--23--:R-:W-:Y:S01]  /*1250*/  IMAD.U32 R4, RZ, RZ, UR4 ;  /* 0x00000004ff047e24 */ /* 0x00cfe2000f8e00ff */
[----:B------:R0:W2:Y:S01]  /*1260*/  LDC.64 R14, c[0x4][R0] ;  /* 0x01000000000e7b82 */ /* 0x0000a20000000a00 */
[----:B------:R-:W-:Y:S01]  /*1270*/  MOV R5, UR5 ;  /* 0x0000000500057c02 */ /* 0x000fe20008000f00 */
[----:B------:R-:W-:Y:S01]  /*1280*/  ULDC.64 UR4, c[0x4][0x70] ;  /* 0x01001c0000047ab9 */ /* 0x000fe20000000a00 */
[----:B------:R-:W-:Y:S01]  /*1290*/  IMAD.U32 R10, RZ, RZ, UR6 ;  /* 0x00000006ff0a7e24 */ /* 0x000fe2000f8e00ff */
[----:B------:R-:W-:Y:S01]  /*12a0*/  MOV R11, UR7 ;  /* 0x00000007000b7c02 */ /* 0x000fe20008000f00 */
[----:B------:R-:W-:Y:S02]  /*12b0*/  IMAD.U32 R6, RZ, RZ, UR4 ;  /* 0x00000004ff067e24 */ /* 0x000fe4000f8e00ff */
[----:B------:R-:W-:-:S02]  /*12c0*/  IMAD.U32 R7, RZ, RZ, UR5 ;  /* 0x00000005ff077e24 */ /* 0x000fc4000f8e00ff */
[----:B------:R-:W-:Y:S02]  /*12d0*/  IMAD.MOV.U32 R8, RZ, RZ, 0x1e1 ;  /* 0x000001e1ff087424 */ /* 0x000fe400078e00ff */
[----:B------:R-:W-:Y:S02]  /*12e0*/  IMAD.MOV.U32 R12, RZ, RZ, 0x1 ;  /* 0x00000001ff0c7424 */ /* 0x000fe400078e00ff */
[----:B0-----:R-:W-:-:S07]  /*12f0*/  IMAD.MOV.U32 R13, RZ, RZ, RZ ;  /* 0x000000ffff0d7224 */ /* 0x001fce00078e00ff */
[----:B------:R-:W-:-:S07]  /*1300*/  LEPC R20, `(.L_x_13) ;  /* 0x000000001014794e */ /* 0x000fce0000000000 */
[----:B-12--5:R-:W-:Y:S05]  /*1310*/  CALL.ABS.NOINC R14 ;  /* 0x000000000e007343 */ /* 0x026fea0003c00000 */
.L_x_13:
[----:B------:R-:W-:-:S06]  /*1320*/  ULOP3.LUT UR4, UR38, 0x1, URZ, 0xfc, !UPT ;  /* 0x0000000126047892 */ /* 0x000fcc000f8efc3f */
[----:B------:R-:W-:-:S04]  /*1330*/  MOV R0, UR4 ;  /* 0x0000000400007c02 */ /* 0x000fc80008000f00 */
[----:B------:R-:W-:-:S13]  /*1340*/  ISETP.NE.AND P0, PT, R0, 0x3, PT ;  /* 0x000000030000780c */ /* 0x000fda0003f05270 */
[----:B------:R-:W-:Y:S05]  /*1350*/  @!P0 BRA `(.L_x_14) ;  /* 0x0000000000048947 */ /* 0x000fea0003800000 */
[----:B------:R-:W-:Y:S01]  /*1360*/  BPT.TRAP 0x1 ;  /* 0x000000040000795c */ /* 0x000fe20000300000 */
.L_x_14:
[----:B-1----:R-:W-:Y:S02]  /*1370*/  IMAD.U32 R3, RZ, RZ, UR37 ;  /* 0x00000025ff037e24 */ /* 0x002fe4000f8e00ff */
[----:B------:R-:W-:-:S03]  /*1380*/  IMAD.U32 R0, RZ, RZ, UR36 ;  /* 0x00000024ff007e24 */ /* 0x000fc6000f8e00ff */
[----:B------:R-:W-:Y:S02]  /*1390*/  LEA R3, R3, UR46, 0x3 ;  /* 0x0000002e03037c11 */ /* 0x000fe4000f8e18ff */
[----:B------:R-:W-:-:S04]  /*13a0*/  SHF.L.U32 R0, R0, 0x1f, RZ ;  /* 0x0000001f00007819 */ /* 0x000fc800000006ff */
[----:B------:R0:W1:Y:S01]  /*13b0*/  SYNCS.PHASECHK.TRANS64.TRYWAIT P1, [R3+URZ], R0 ;  /* 0x00000000030075a7 */ /* 0x000062000802017f */
[----:B------:R-:W-:Y:S05]  /*13c0*/  @!P0 BRA `(.L_x_15) ;  /* 0x0000000000048947 */ /* 0x000fea0003800000 */
[----:B------:R-:W-:Y:S01]  /*13d0*/  BPT.TRAP 0x1 ;  /* 0x000000040000795c */ /* 0x000fe20000300000 */
.L_x_15:
[----:B-1----:R-:W-:Y:S05]  /*13e0*/  @P1 BRA `(.L_x_16) ;  /* 0x0000000000081947 */ /* 0x002fea0003800000 */
[----:B------:R-:W1:Y:S02]  /*13f0*/  SYNCS.PHASECHK.TRANS64.TRYWAIT P1, [R3+URZ], R0 ;  /* 0x00000000030075a7 */ /* 0x000e64000802017f */
[----:B-1----:R-:W-:Y:S05]  /*1400*/  @!P1 BRA `(.L_x_17) ;  /* 0x00000218009c9947 */ /* 0x002fea0003800000 */
.L_x_16:
[----:B------:R-:W-:-:S04]  /*1410*/  UISETP.LT.AND UP0, UPT, UR43, 0x1, UPT ;  /* 0x000000012b00788c */ /* 0x000fc8000bf01270 */
[----:B------:R-:W-:-:S04]  /*1420*/  USEL UR4, UR43, 0x1, UP0 ;  /* 0x000000012b047887 */ /* 0x000fc80008000000 */
[----:B------:R-:W-:-:S06]  /*1430*/  UIADD3 UR4, UR43, -UR4, URZ ;  /* 0x800000042b047290 */ /* 0x000fcc000fffe03f */
[----:B01----:R-:W-:Y:S01]  /*1440*/  IMAD.U32 R0, RZ, RZ, UR4 ;  /* 0x00000004ff007e24 */ /* 0x003fe2000f8e00ff */
[----:B------:R-:W-:Y:S05]  /*1450*/  WARPSYNC.ALL ;  /* 0x0000000000007948 */ /* 0x000fea0003800000 */
[----:B------:R-:W-:Y:S01]  /*1460*/  ISETP.GE.AND P1, PT, R0, 0x1, PT ;  /* 0x000000010000780c */ /* 0x000fe20003f26270 */
[----:B------:R-:W-:Y:S01]  /*1470*/  UIADD3 UR46, UR46, 0x40100, URZ ;  /* 0x000401002e2e7890 */ /* 0x000fe2000fffe03f */
[----:B------:R-:W-:Y:S01]  /*1480*/  WARPGROUP.ARRIVE ;  /* 0x00000000000079c5 */ /* 0x000fe20000000000 */
[----:B------:R-:W-:Y:S01]  /*1490*/  ULOP3.LUT UR4, UR47, 0x10000, URZ, 0xfc, !UPT ;  /* 0x000100002f047892 */ /* 0x000fe2000f8efc3f */
[----:B------:R-:W-:Y:S01]  /*14a0*/  STL [R1+0x2c8], R17 ;  /* 0x0002c81101007387 */ /* 0x000fe20000100800 */
[----:B------:R-:W-:-:S02]  /*14b0*/  USHF.R.U32.HI UR46, URZ, 0x4, UR46 ;  /* 0x000000043f2e7899 */ /* 0x000fc4000801162e */
[----:B------:R-:W-:Y:S01]  /*14c0*/  ULEA UR8, UR37, UR4, 0xc ;  /* 0x0000000425087291 */ /* 0x000fe2000f8e603f */
[----:B-----5:R-:W-:Y:S01]  /*14d0*/  STL [R1+0x2c4], R16 ;  /* 0x0002c41001007387 */ /* 0x020fe20000100800 */
[----:B------:R-:W-:Y:S01]  /*14e0*/  ULOP3.LUT UR5, UR46, 0x3fff, URZ, 0xc0, !UPT ;  /* 0x00003fff2e057892 */ /* 0x000fe2000f8ec03f */
[----:B------:R-:W-:Y:S01]  /*14f0*/  UMOV UR9, 0x40000040 ;  /* 0x4000004000097882 */ /* 0x000fe20000000000 */
[----:B------:R-:W-:Y:S02]  /*1500*/  UMOV UR11, 0x40000040 ;  /* 0x40000040000b7882 */ /* 0x000fe40000000000 */
[----:B------:R-:W-:Y:S01]  /*1510*/  ULOP3.LUT UR5, UR5, 0x10000, URZ, 0xfc, !UPT ;  /* 0x0001000005057892 */ /* 0x000fe2000f8efc3f */
[----:B------:R0:W-:Y:S01]  /*1520*/  STL [R1+0x2c0], R2 ;  /* 0x0002c00201007387 */ /* 0x0001e20000100800 */
[----:B------:R-:W-:Y:S02]  /*1530*/  UIADD3 UR12, UR8, 0x400, URZ ;  /* 0x00000400080c7890 */ /* 0x000fe4000fffe03f */
[----:B------:R-:W-:Y:S01]  /*1540*/  ULEA UR6, UR37, UR5, 0xc ;  /* 0x0000000525067291 */ /* 0x000fe2000f8e603f */
[----:B------:R1:W-:Y:S01]  /*1550*/  STL [R1+0x2bc], R0 ;  /* 0x0002bc0001007387 */ /* 0x0003e20000100800 */
[----:B------:R-:W-:Y:S01]  /*1560*/  UMOV UR15, UR11 ;  /* 0x0000000b000f7c82 */ /* 0x000fe20008000000 */
[----:B------:R-:W-:-:S04]  /*1570*/  UMOV UR13, 0x40000040 ;  /* 0x40000040000d7882 */ /* 0x000fc80000000000 */
[----:B------:R-:W-:Y:S02]  /*1580*/  UMOV UR10, UR6 ;  /* 0x00000006000a7c82 */ /* 0x000fe40008000000 */
[----:B------:R-:W-:Y:S01]  /*1590*/  HGMMA.64x256x8.F32.TF32 R24, gdesc[UR8], RZ, !UPT, gsb0 ;  /* 0x07e00000081879f0 */ /* 0x000fe2000c0028ff */
[----:B------:R-:W-:Y:S02]  /*15a0*/  UMOV UR14, UR10 ;  /* 0x0000000a000e7c82 */ /* 0x000fe40008000000 */
[----:B------:R-:W-:Y:S02]  /*15b0*/  WARPGROUP.DEPBAR.LE gsb0, 0x0 ;  /* 0x00008000000079c5 */ /* 0x000fe40000010000 */
[----:B------:R-:W-:Y:S01]  /*15c0*/  STL.64 [R1], R24 ;  /* 0x0000001801007387 */ /* 0x000fe20000100a00 */
[----:B------:R-:W-:Y:S01]  /*15d0*/  MOV R235, R46 ;  /* 0x0000002e00eb7202 */ /* 0x000fe20000000f00 */
[----:B------:R-:W-:Y:S01]  /*15e0*/  IMAD.MOV.U32 R234, RZ, RZ, R47 ;  /* 0x000000ffffea7224 */ /* 0x000fe200078e002f */
[----:B------:R-:W-:Y:S01]  /*15f0*/  MOV R231, R50 ;  /* 0x0000003200e77202 */ /* 0x000fe20000000f00 */
[----:B------:R-:W-:Y:S01]  /*1600*/  STL.64 [R1+0x8], R26 ;  /* 0x0000081a01007387 */ /* 0x000fe20000100a00 */
[----:B------:R-:W-:Y:S01]  /*1610*/  IMAD.MOV.U32 R233, RZ, RZ, R48 ;  /* 0x000000ffffe97224 */ /* 0x000fe200078e0030 */
[----:B------:R-:W-:Y:S01]  /*1620*/  MOV R227, R54 ;  /* 0x0000003600e37202 */ /* 0x000fe20000000f00 */
[----:B------:R-:W-:Y:S01]  /*1630*/  IMAD.MOV.U32 R232, RZ, RZ, R49 ;  /* 0x000000ffffe87224 */ /* 0x000fe200078e0031 */
        /* <DEDUP_REMOVED lines=62> */
[----:B0-----:R-:W-:Y:S01]  /*1a20*/  MOV R2, R150 ;  /* 0x0000009600027202 */ /* 0x001fe20000000f00 */
[----:B------:R-:W-:Y:S01]  /*1a30*/  IMAD.MOV.U32 R176, RZ, RZ, R92 ;  /* 0x000000ffffb07224 */ /* 0x000fe200078e005c */
[----:B------:R0:W-:Y:S01]  /*1a40*/  STL.64 [R1+0x50], R44 ;  /* 0x0000502c01007387 */ /* 0x0001e20000100a00 */
[----:B------:R-:W-:-:S02]  /*1a50*/  IMAD.MOV.U32 R177, RZ, RZ, R93 ;  /* 0x000000ffffb17224 */ /* 0x000fc400078e005d */
[----:B------:R-:W-:Y:S01]  /*1a60*/  IMAD.MOV.U32 R179, RZ, RZ, R95 ;  /* 0x000000ffffb37224 */ /* 0x000fe200078e005f */
[----:B------:R-:W-:Y:S01]  /*1a70*/  STL [R1+0xaf0], R162 ;  /* 0x000af0a201007387 */ /* 0x000fe20000100800 */
[----:B------:R-:W-:Y:S02]  /*1a80*/  IMAD.MOV.U32 R180, RZ, RZ, R96 ;  /* 0x000000ffffb47224 */ /* 0x000fe400078e0060 */
[----:B------:R-:W-:Y:S02]  /*1a90*/  IMAD.MOV.U32 R181, RZ, RZ, R97 ;  /* 0x000000ffffb57224 */ /* 0x000fe400078e0061 */
[----:B------:R-:W-:Y:S02]  /*1aa0*/  IMAD.MOV.U32 R183, RZ, RZ, R99 ;  /* 0x000000ffffb77224 */ /* 0x000fe400078e0063 */
[----:B------:R-:W-:Y:S02]  /*1ab0*/  IMAD.MOV.U32 R184, RZ, RZ, R100 ;  /* 0x000000ffffb87224 */ /* 0x000fe400078e0064 */
[----:B------:R-:W-:-:S02]  /*1ac0*/  IMAD.MOV.U32 R185, RZ, RZ, R101 ;  /* 0x000000ffffb97224 */ /* 0x000fc400078e0065 */
[----:B------:R-:W-:Y:S02]  /*1ad0*/  IMAD.MOV.U32 R187, RZ, RZ, R103 ;  /* 0x000000ffffbb7224 */ /* 0x000fe400078e0067 */
        /* <DEDUP_REMOVED lines=32> */
[----:B--23--:R-:W-:Y:S02]  /*1ce0*/  IMAD.MOV.U32 R5, RZ, RZ, R147 ;  /* 0x000000ffff057224 */ /* 0x00cfe400078e0093 */
[----:B------:R-:W-:Y:S02]  /*1cf0*/  IMAD.MOV.U32 R4, RZ, RZ, R148 ;  /* 0x000000ffff047224 */ /* 0x000fe400078e0094 */
[----:B------:R-:W-:-:S02]  /*1d00*/  IMAD.MOV.U32 R3, RZ, RZ, R149 ;  /* 0x000000ffff037224 */ /* 0x000fc400078e0095 */
[----:B-1----:R-:W-:Y:S02]  /*1d10*/  IMAD.MOV.U32 R0, RZ, RZ, R151 ;  /* 0x000000ffff007224 */ /* 0x002fe400078e0097 */
[----:B0-----:R-:W-:-:S06]  /*1d20*/  WARPGROUP.ARRIVE ;  /* 0x00000000000079c5 */ /* 0x001fcc0000000000 */
[----:B------:R-:W-:Y:S03]  /*1d30*/  HGMMA.64x256x8.F32.TF32 R24, gdesc[UR12], RZ, !UPT, gsb0 ;  /* 0x07e000000c1879f0 */ /* 0x000fe6000c0028ff */
[----:B------:R-:W-:Y:S02]  /*1d40*/  WARPGROUP.DEPBAR.LE gsb0, 0x0 ;  /* 0x00008000000079c5 */ /* 0x000fe40000010000 */
[----:B------:R-:W-:Y:S04]  /*1d50*/  STL.64 [R1+0xae8], R150 ;  /* 0x000ae89601007387 */ /* 0x000fe80000100a00 */
        /* <DEDUP_REMOVED lines=20> */
[----:B------:R0:W-:Y:S04]  /*1ea0*/  STL.64 [R1+0xa40], R108 ;  /* 0x000a406c01007387 */ /* 0x0001e80000100a00 */
[----:B0-----:R-:W2:Y:S04]  /*1eb0*/  LDL.LU R108, [R1] ;  /* 0x00000000016c7983 */ /* 0x001ea80000300800 */
[----:B------:R-:W2:Y:S04]  /*1ec0*/  LDL.LU R109, [R1+0x4] ;  /* 0x00000400016d7983 */ /* 0x000ea80000300800 */
        /* <DEDUP_REMOVED lines=19> */
[----:B------:R-:W2:Y:S01]  /*2000*/  LDL.LU R129, [R1+0x54] ;  /* 0x0000540001817983 */ /* 0x000ea20000300800 */
        /* <DEDUP_REMOVED lines=19> */
[----:B------:R-:W-:Y:S01]  /*2140*/  UIADD3 UR12, UR8, 0x2, URZ ;  /* 0x00000002080c7890 */ /* 0x000fe2000fffe03f */
[----:B------:R-:W-:Y:S01]  /*2150*/  IMAD.MOV.U32 R143, RZ, RZ, R222 ;  /* 0x000000ffff8f7224 */ /* 0x000fe200078e00de */
[----:B------:R-:W-:Y:S01]  /*2160*/  UIADD3 UR14, UR6, 0x2, URZ ;  /* 0x00000002060e7890 */ /* 0x000fe2000fffe03f */
[----:B------:R-:W-:Y:S01]  /*2170*/  IMAD.MOV.U32 R145, RZ, RZ, R220 ;  /* 0x000000ffff917224 */ /* 0x000fe200078e00dc */
[----:B------:R-:W-:Y:S01]  /*2180*/  MOV R220, R16 ;  /* 0x0000001000dc7202 */ /* 0x000fe20000000f00 */
[----:B------:R-:W-:Y:S01]  /*2190*/  IMAD.MOV.U32 R146, RZ, RZ, R219 ;  /* 0x000000ffff927224 */ /* 0x000fe200078e00db */
[----:B------:R-:W-:Y:S01]  /*21a0*/  UMOV UR13, 0x40000040 ;  /* 0x40000040000d7882 */ /* 0x000fe20000000000 */
[----:B------:R-:W-:Y:S01]  /*21b0*/  IMAD.MOV.U32 R147, RZ, RZ, R218 ;  /* 0x000000ffff937224 */ /* 0x000fe200078e00da */
[----:B------:R-:W-:Y:S01]  /*21c0*/  UMOV UR15, 0x40000040 ;  /* 0x40000040000f7882 */ /* 0x000fe20000000000 */
[----:B------:R-:W-:Y:S01]  /*21d0*/  IMAD.MOV.U32 R149, RZ, RZ, R216 ;  /* 0x000000ffff957224 */ /* 0x000fe200078e00d8 */
[----:B------:R-:W-:Y:S01]  /*21e0*/  MOV R216, R20 ;  /* 0x0000001400d87202 */ /* 0x000fe20000000f00 */
        /* <DEDUP_REMOVED lines=19> */
[----:B------:R-:W-:-:S06]  /*2320*/  IMAD.MOV.U32 R235, RZ, RZ, R0 ;  /* 0x000000ffffeb7224 */ /* 0x000fcc00078e0000 */
[----:B--2---:R-:W-:-:S06]  /*2330*/  WARPGROUP.ARRIVE ;  /* 0x00000000000079c5 */ /* 0x004fcc0000000000 */
[----:B------:R-:W-:Y:S03]  /*2340*/  HGMMA.64x256x8.F32.TF32 R108, gdesc[UR12], R108, gsb0 ;  /* 0x07e000000c6c79f0 */ /* 0x000fe6000800286c */
[----:B------:R-:W-:Y:S02]  /*2350*/  WARPGROUP.DEPBAR.LE gsb0, 0x0 ;  /* 0x00008000000079c5 */ /* 0x000fe40000010000 */
[----:B------:R-:W-:Y:S04]  /*2360*/  STL.64 [R1], R108 ;  /* 0x0000006c01007387 */ /* 0x000fe80000100a00 */
        /* <DEDUP_REMOVED lines=63> */
[----:B0-----:R-:W2:Y:S04]  /*2760*/  LDL.LU R162, [R1+0xaf0] ;  /* 0x000af00001a27983 */ /* 0x001ea80000300800 */
[----:B------:R-:W3:Y:S04]  /*2770*/  LDL.LU.64 R150, [R1+0xae8] ;  /* 0x000ae80001967983 */ /* 0x000ee80000300a00 */
        /* <DEDUP_REMOVED lines=20> */
[----:B------:R-:W3:Y:S01]  /*28c0*/  LDL.LU.64 R108, [R1+0xa40] ;  /* 0x000a4000016c7983 */ /* 0x000ee20000300a00 */
[----:B------:R-:W-:Y:S01]  /*28d0*/  UIADD3 UR12, UR8, 0x402, URZ ;  /* 0x00000402080c7890 */ /* 0x000fe2000fffe03f */
[----:B------:R-:W-:Y:S01]  /*28e0*/  UMOV UR13, 0x40000040 ;  /* 0x40000040000d7882 */ /* 0x000fe20000000000 */
[----:B---3--:R-:W-:-:S07]  /*28f0*/  WARPGROUP.ARRIVE ;  /* 0x00000000000079c5 */ /* 0x008fce0000000000 */
[----:B------:R-:W-:Y:S03]  /*2900*/  HGMMA.64x256x8.F32.TF32 R24, gdesc[UR12], R24, gsb0 ;  /* 0x07e000000c1879f0 */ /* 0x000fe60008002818 */
        /* <DEDUP_REMOVED lines=65> */
[----:B0-----:R-:W3:Y:S04]  /*2d20*/  LDL.LU.64 R24, [R1] ;  /* 0x0000000001187983 */ /* 0x001ee80000300a00 */
        /* <DEDUP_REMOVED lines=63> */
[----:B------:R-:W-:-:S02]  /*3120*/  UIADD3 UR12, UR8, 0x4, URZ ;  /* 0x00000004080c7890 */ /* 0x000fc4000fffe03f */
[----:B------:R-:W-:Y:S01]  /*3130*/  UIADD3 UR14, UR6, 0x4, URZ ;  /* 0x00000004060e7890 */ /* 0x000fe2000fffe03f */
[----:B------:R-:W-:Y:S01]  /*3140*/  UMOV UR13, 0x40000040 ;  /* 0x40000040000d7882 */ /* 0x000fe20000000000 */
[----:B------:R-:W-:Y:S01]  /*3150*/  UMOV UR15, 0x40000040 ;  /* 0x40000040000f7882 */ /* 0x000fe20000000000 */
[----:B---3--:R-:W-:-:S06]  /*3160*/  WARPGROUP.ARRIVE ;  /* 0x00000000000079c5 */ /* 0x008fcc0000000000 */
[----:B------:R-:W-:Y:S03]  /*3170*/  HGMMA.64x256x8.F32.TF32 R24, gdesc[UR12], R24, gsb0 ;  /* 0x07e000000c1879f0 */ /* 0x000fe60008002818 */
        /* <DEDUP_REMOVED lines=41> */
[----:B------:R0:W-:Y:S01]  /*3410*/  STL.64 [R1+0x50], R44 ;  /* 0x0000502c01007387 */ /* 0x0001e20000100a00 */
[----:B------:R-:W-:Y:S01]  /*3420*/  IMAD.MOV.U32 R208, RZ, RZ, R124 ;  /* 0x000000ffffd07224 */ /* 0x000fe200078e007c */
[----:B------:R-:W-:Y:S01]  /*3430*/  MOV R190, R106 ;  /* 0x0000006a00be7202 */ /* 0x000fe20000000f00 */
[----:B------:R-:W-:Y:S01]  /*3440*/  IMAD.MOV.U32 R209, RZ, RZ, R125 ;  /* 0x000000ffffd17224 */ /* 0x000fe200078e007d */
[----:B------:R-:W3:Y:S01]  /*3450*/  LDL.LU.64 R150, [R1+0xa38] ;  /* 0x000a380001967983 */ /* 0x000ee20000300a00 */
        /* <DEDUP_REMOVED lines=60> */
[----:B------:R-:W-:-:S02]  /*3820*/  IMAD.MOV.U32 R167, RZ, RZ, R83 ;  /* 0x000000ffffa77224 */ /* 0x000fc400078e0053 */
[----:B------:R-:W-:Y:S01]  /*3830*/  IMAD.MOV.U32 R164, RZ, RZ, R80 ;  /* 0x000000ffffa47224 */ /* 0x000fe200078e0050 */
[----:B------:R-:W3:Y:S01]  /*3840*/  LDL.LU.64 R118, [R1+0x9b8] ;  /* 0x0009b80001767983 */ /* 0x000ee20000300a00 */
[----:B------:R-:W-:Y:S02]  /*3850*/  IMAD.MOV.U32 R165, RZ, RZ, R81 ;  /* 0x000000ffffa57224 */ /* 0x000fe400078e0051 */
[----:B------:R-:W-:Y:S01]  /*3860*/  IMAD.MOV.U32 R163, RZ, RZ, R79 ;  /* 0x000000ffffa37224 */ /* 0x000fe200078e004f */
[----:B------:R-:W3:Y:S01]  /*3870*/  LDL.LU.64 R116, [R1+0x9b0] ;  /* 0x0009b00001747983 */ /* 0x000ee20000300a00 */
[----:B------:R-:W-:Y:S02]  /*3880*/  IMAD.MOV.U32 R160, RZ, RZ, R76 ;  /* 0x000000ffffa07224 */ /* 0x000fe400078e004c */
        /* <DEDUP_REMOVED lines=58> */
[----:B0-----:R-:W3:Y:S04]  /*3c30*/  LDL.LU.64 R44, [R1+0x890] ;  /* 0x00089000012c7983 */ /* 0x001ee80000300a00 */
        /* <DEDUP_REMOVED lines=11> */
[----:B------:R-:W-:-:S02]  /*3cf0*/  UMOV UR13, 0x40000040 ;  /* 0x40000040000d7882 */ /* 0x000fc40000000000 */
[----:B--2---:R-:W-:Y:S01]  /*3d00*/  STL [R1+0x838], R162 ;  /* 0x000838a201007387 */ /* 0x004fe20000100800 */
[----:B---3--:R-:W-:-:S06]  /*3d10*/  WARPGROUP.ARRIVE ;  /* 0x00000000000079c5 */ /* 0x008fcc0000000000 */
        /* <DEDUP_REMOVED lines=64> */
[----:B------:R-:W-:-:S02]  /*4120*/  IMAD.MOV.U32 R142, RZ, RZ, R223 ;  /* 0x000000ffff8e7224 */ /* 0x000fc400078e00df */
[----:B------:R-:W-:Y:S02]  /*4130*/  IMAD.MOV.U32 R143, RZ, RZ, R222 ;  /* 0x000000ffff8f7224 */ /* 0x000fe400078e00de */
[----:B------:R-:W-:Y:S01]  /*4140*/  IMAD.MOV.U32 R145, RZ, RZ, R220 ;  /* 0x000000ffff917224 */ /* 0x000fe200078e00dc */
[----:B------:R-:W-:Y:S01]  /*4150*/  MOV R220, R16 ;  /* 0x0000001000dc7202 */ /* 0x000fe20000000f00 */
[----:B------:R-:W-:Y:S02]  /*4160*/  IMAD.MOV.U32 R146, RZ, RZ, R219 ;  /* 0x000000ffff927224 */ /* 0x000fe400078e00db */
[----:B------:R-:W-:Y:S02]  /*4170*/  IMAD.MOV.U32 R147, RZ, RZ, R218 ;  /* 0x000000ffff937224 */ /* 0x000fe400078e00da */
        /* <DEDUP_REMOVED lines=21> */
[----:B------:R-:W-:Y:S01]  /*42d0*/  IMAD.MOV.U32 R235, RZ, RZ, R0 ;  /* 0x000000ffffeb7224 */ /* 0x000fe200078e0000 */
[----:B------:R-:W-:Y:S02]  /*42e0*/  UIADD3 UR12, UR8, 0x6, URZ ;  /* 0x00000006080c7890 */ /* 0x000fe4000fffe03f */
[----:B------:R-:W-:Y:S01]  /*42f0*/  UIADD3 UR14, UR6, 0x6, URZ ;  /* 0x00000006060e7890 */ /* 0x000fe2000fffe03f */
[----:B------:R-:W-:Y:S01]  /*4300*/  UMOV UR13, 0x40000040 ;  /* 0x40000040000d7882 */ /* 0x000fe20000000000 */
[----:B------:R-:W-:Y:S01]  /*4310*/  UMOV UR15, 0x40000040 ;  /* 0x40000040000f7882 */ /* 0x000fe20000000000 */
        /* <DEDUP_REMOVED lines=236> */
[----:B------:R-:W-:Y:S01]  /*51e0*/  STL.64 [R1+0x30], R36 ;  /* 0x0000302401007387 */ /* 0x000fe20000100a00 */
[----:B------:R-:W-:-:S03]  /*51f0*/  MOV R2, R150 ;  /* 0x0000009600027202 */ /* 0x000fc60000000f00 */
[----:B------:R-:W-:Y:S01]  /*5200*/  STL.64 [R1+0x38], R38 ;  /* 0x0000382601007387 */ /* 0x000fe20000100a00 */
[----:B------:R-:W-:-:S03]  /*5210*/  IMAD.MOV.U32 R0, RZ, RZ, R151 ;  /* 0x000000ffff007224 */ /* 0x000fc600078e0097 */
[----:B------:R-:W-:Y:S01]  /*5220*/  STL.64 [R1+0x40], R40 ;  /* 0x0000402801007387 */ /* 0x000fe20000100a00 */
[----:B------:R-:W-:-:S03]  /*5230*/  IMAD.MOV.U32 R4, RZ, RZ, R148 ;  /* 0x000000ffff047224 */ /* 0x000fc600078e0094 */
[----:B------:R-:W-:Y:S01]  /*5240*/  STL.64 [R1+0x48], R42 ;  /* 0x0000482a01007387 */ /* 0x000fe20000100a00 */
[----:B------:R-:W-:Y:S01]  /*5250*/  IMAD.MOV.U32 R3, RZ, RZ, R149 ;  /* 0x000000ffff037224 */ /* 0x000fe200078e0095 */
[----:B------:R-:W-:Y:S02]  /*5260*/  MOV R6, R146 ;  /* 0x0000009200067202 */ /* 0x000fe40000000f00 */
[----:B------:R0:W-:Y:S01]  /*5270*/  STL.64 [R1+0x50], R44 ;  /* 0x0000502c01007387 */ /* 0x0001e20000100a00 */
[----:B------:R-:W-:-:S03]  /*5280*/  IMAD.MOV.U32 R5, RZ, RZ, R147 ;  /* 0x000000ffff057224 */ /* 0x000fc600078e0093 */
[----:B------:R-:W3:Y:S01]  /*5290*/  LDL.LU.64 R150, [R1+0x780] ;  /* 0x0007800001967983 */ /* 0x000ee20000300a00 */
[----:B------:R-:W-:Y:S01]  /*52a0*/  IMAD.MOV.U32 R8, RZ, RZ, R144 ;  /* 0x000000ffff087224 */ /* 0x000fe200078e0090 */
[----:B------:R-:W-:Y:S01]  /*52b0*/  MOV R10, R142 ;  /* 0x0000008e000a7202 */ /* 0x000fe20000000f00 */
[----:B------:R-:W-:Y:S01]  /*52c0*/  IMAD.MOV.U32 R7, RZ, RZ, R145 ;  /* 0x000000ffff077224 */ /* 0x000fe200078e0091 */
[----:B------:R-:W3:Y:S01]  /*52d0*/  LDL.LU.64 R148, [R1+0x778] ;  /* 0x0007780001947983 */ /* 0x000ee20000300a00 */
        /* <DEDUP_REMOVED lines=744> */
[----:B------:R-:W-:Y:S02]  /*8160*/  IMAD.MOV.U32 R130, RZ, RZ, R17 ;  /* 0x000000ffff827224 */ /* 0x000fe400078e0011 */
[----:B------:R-:W-:Y:S01]  /*8170*/  IMAD.MOV.U32 R131, RZ, RZ, R16 ;  /* 0x000000ffff837224 */ /* 0x000fe200078e0010 */
[----:B------:R-:W-:Y:S01]  /*8180*/  UIADD3 UR12, UR8, 0x806, URZ ;  /* 0x00000806080c7890 */ /* 0x000fe2000fffe03f */
[----:B------:R-:W-:Y:S01]  /*8190*/  IMAD.MOV.U32 R133, RZ, RZ, R0 ;  /* 0x000000ffff857224 */ /* 0x000fe200078e0000 */
[----:B------:R-:W-:Y:S01]  /*81a0*/  UIADD3 UR14, UR6, 0x806, URZ ;  /* 0x00000806060e7890 */ /* 0x000fe2000fffe03f */
[----:B------:R-:W-:Y:S01]  /*81b0*/  IMAD.MOV.U32 R217, RZ, RZ, R23 ;  /* 0x000000ffffd97224 */ /* 0x000fe200078e0017 */
[----:B------:R-:W-:Y:S01]  /*81c0*/  UMOV UR13, 0x40000040 ;  /* 0x40000040000d7882 */ /* 0x000fe20000000000 */
[----:B------:R-:W-:Y:S01]  /*81d0*/  IMAD.MOV.U32 R218, RZ, RZ, R22 ;  /* 0x000000ffffda7224 */ /* 0x000fe200078e0016 */
[----:B------:R-:W-:Y:S01]  /*81e0*/  UMOV UR15, 0x40000040 ;  /* 0x40000040000f7882 */ /* 0x000fe20000000000 */
[----:B------:R-:W-:Y:S01]  /*81f0*/  IMAD.MOV.U32 R219, RZ, RZ, R21 ;  /* 0x000000ffffdb7224 */ /* 0x000fe200078e0015 */
[----:B------:R0:W5:Y:S01]  /*8200*/  LDL.LU R17, [R1+0x2c8] ;  /* 0x0002c80001117983 */ /* 0x0001620000300800 */
[----:B------:R-:W-:-:S02]  /*8210*/  IMAD.MOV.U32 R221, RZ, RZ, R19 ;  /* 0x000000ffffdd7224 */ /* 0x000fc400078e0013 */
[----:B------:R-:W-:Y:S01]  /*8220*/  IMAD.MOV.U32 R222, RZ, RZ, R18 ;  /* 0x000000ffffde7224 */ /* 0x000fe200078e0012 */
[----:B------:R0:W5:Y:S01]  /*8230*/  LDL.LU R16, [R1+0x2c4] ;  /* 0x0002c40001107983 */ /* 0x0001620000300800 */
[----:B------:R-:W-:Y:S02]  /*8240*/  IMAD.MOV.U32 R223, RZ, RZ, R15 ;  /* 0x000000ffffdf7224 */ /* 0x000fe400078e000f */
[----:B------:R-:W-:Y:S01]  /*8250*/  IMAD.MOV.U32 R225, RZ, RZ, R13 ;  /* 0x000000ffffe17224 */ /* 0x000fe200078e000d */
[----:B------:R0:W5:Y:S01]  /*8260*/  LDL.LU R2, [R1+0x2c0] ;  /* 0x0002c00001027983 */ /* 0x0001620000300800 */
[----:B------:R-:W-:Y:S02]  /*8270*/  IMAD.MOV.U32 R226, RZ, RZ, R12 ;  /* 0x000000ffffe27224 */ /* 0x000fe400078e000c */
[----:B------:R-:W-:Y:S01]  /*8280*/  IMAD.MOV.U32 R227, RZ, RZ, R11 ;  /* 0x000000ffffe37224 */ /* 0x000fe200078e000b */
[----:B------:R0:W5:Y:S01]  /*8290*/  LDL.LU R0, [R1+0x2bc] ;  /* 0x0002bc0001007983 */ /* 0x0001620000300800 */
[----:B------:R-:W-:-:S02]  /*82a0*/  IMAD.MOV.U32 R229, RZ, RZ, R9 ;  /* 0x000000ffffe57224 */ /* 0x000fc400078e0009 */
[----:B------:R-:W-:Y:S02]  /*82b0*/  IMAD.MOV.U32 R230, RZ, RZ, R8 ;  /* 0x000000ffffe67224 */ /* 0x000fe400078e0008 */
[----:B------:R-:W-:Y:S02]  /*82c0*/  IMAD.MOV.U32 R231, RZ, RZ, R7 ;  /* 0x000000ffffe77224 */ /* 0x000fe400078e0007 */
[----:B------:R-:W-:Y:S02]  /*82d0*/  IMAD.MOV.U32 R233, RZ, RZ, R5 ;  /* 0x000000ffffe97224 */ /* 0x000fe400078e0005 */
[----:B------:R-:W-:Y:S02]  /*82e0*/  IMAD.MOV.U32 R234, RZ, RZ, R4 ;  /* 0x000000ffffea7224 */ /* 0x000fe400078e0004 */
        /* <DEDUP_REMOVED lines=68> */
[----:B-1----:R0:W5:Y:S04]  /*8730*/  LDL.LU R162, [R1+0x2b8] ;  /* 0x0002b80001a27983 */ /* 0x0021680000300800 */
[----:B------:R-:W2:Y:S04]  /*8740*/  LDL.LU.64 R150, [R1+0x2b0] ;  /* 0x0002b00001967983 */ /* 0x000ea80000300a00 */
        /* <DEDUP_REMOVED lines=20> */
[----:B------:R-:W2:Y:S01]  /*8890*/  LDL.LU.64 R108, [R1+0x208] ;  /* 0x00020800016c7983 */ /* 0x000ea20000300a00 */
[----:B------:R-:W-:Y:S01]  /*88a0*/  UIADD3 UR12, UR8, 0xc06, URZ ;  /* 0x00000c06080c7890 */ /* 0x000fe2000fffe03f */
[----:B------:R-:W-:Y:S01]  /*88b0*/  UMOV UR13, 0x40000040 ;  /* 0x40000040000d7882 */ /* 0x000fe20000000000 */
[----:B--2---:R-:W-:-:S07]  /*88c0*/  WARPGROUP.ARRIVE ;  /* 0x00000000000079c5 */ /* 0x004fce0000000000 */
[----:B------:R-:W-:Y:S03]  /*88d0*/  HGMMA.64x256x8.F32.TF32 R24, gdesc[UR12], R24, gsb0 ;  /* 0x07e000000c1879f0 */ /* 0x000fe60008002818 */
[----:B------:R-:W-:Y:S02]  /*88e0*/  WARPGROUP.DEPBAR.LE gsb0, 0x0 ;  /* 0x00008000000079c5 */ /* 0x000fe40000010000 */
[----:B0-----:R-:W-:Y:S05]  /*88f0*/  @!P1 BRA `(.L_x_18) ;  /* 0x0000008000ac9947 */ /* 0x001fea0003800000 */
[----:B------:R-:W-:Y:S02]  /*8900*/  UIADD3 UR6, UR37, 0x1, URZ ;  /* 0x0000000125067890 */ /* 0x000fe4000fffe03f */
[----:B------:R-:W-:Y:S02]  /*8910*/  UMOV UR7, UR37 ;  /* 0x0000002500077c82 */ /* 0x000fe40008000000 */
[----:B------:R-:W-:-:S04]  /*8920*/  UISETP.NE.AND UP0, UPT, UR6, 0x4, UPT ;  /* 0x000000040600788c */ /* 0x000fc8000bf05270 */
[----:B------:R-:W-:Y:S02]  /*8930*/  USEL UR9, URZ, 0x1, UP0 ;  /* 0x000000013f097887 */ /* 0x000fe40008000000 */
[----:B------:R-:W-:Y:S02]  /*8940*/  USEL UR6, UR6, URZ, UP0 ;  /* 0x0000003f06067287 */ /* 0x000fe40008000000 */
[----:B------:R-:W-:-:S12]  /*8950*/  ULOP3.LUT UR9, UR36, UR9, URZ, 0x3c, !UPT ;  /* 0x0000000924097292 */ /* 0x000fd8000f8e3c3f */
.L_x_25:
[----:B------:R-:W-:Y:S05]  /*8960*/  @!P0 BRA `(.L_x_19) ;  /* 0x0000000000048947 */ /* 0x000fea0003800000 */
[----:B------:R-:W-:Y:S01]  /*8970*/  BPT.TRAP 0x1 ;  /* 0x000000040000795c */ /* 0x000fe20000300000 */
.L_x_19:
[----:B------:R-:W0:Y:S01]  /*8980*/  S2UR UR10, SR_CgaCtaId ;  /* 0x00000000000a79c3 */ /* 0x000e220000008800 */
[----:B------:R-:W-:Y:S01]  /*8990*/  UMOV UR8, 0x400 ;  /* 0x0000040000087882 */ /* 0x000fe20000000000 */
[----:B------:R-:W-:-:S04]  /*89a0*/  MOV R3, UR9 ;  /* 0x0000000900037c02 */ /* 0x000fc80008000f00 */
[----:B------:R-:W-:Y:S01]  /*89b0*/  SHF.L.U32 R3, R3, 0x1f, RZ ;  /* 0x0000001f03037819 */ /* 0x000fe200000006ff */
[----:B0-----:R-:W-:-:S04]  /*89c0*/  ULEA UR8, UR10, UR8, 0x18 ;  /* 0x000000080a087291 */ /* 0x001fc8000f8ec03f */
[----:B------:R-:W-:-:S09]  /*89d0*/  ULEA UR10, UR6, UR8, 0x3 ;  /* 0x00000008060a7291 */ /* 0x000fd2000f8e183f */
[----:B------:R0:W1:Y:S01]  /*89e0*/  SYNCS.PHASECHK.TRANS64.TRYWAIT P1, [UR10], R3 ;  /* 0x00000003ff0075a7 */ /* 0x000062000802014a */
[----:B------:R-:W-:Y:S05]  /*89f0*/  @!P0 BRA `(.L_x_20) ;  /* 0x0000000000048947 */ /* 0x000fea0003800000 */
[----:B------:R-:W-:Y:S01]  /*8a00*/  BPT.TRAP 0x1 ;  /* 0x000000040000795c */ /* 0x000fe20000300000 */
.L_x_20:
[----:B-1----:R-:W-:Y:S05]  /*8a10*/  @P1 BRA `(.L_x_21) ;  /* 0x0000000000081947 */ /* 0x002fea0003800000 */
[----:B------:R-:W1:Y:S02]  /*8a20*/  SYNCS.PHASECHK.TRANS64.TRYWAIT P1, [UR10], R3 ;  /* 0x00000003ff0075a7 */ /* 0x000e64000802014a */
[----:B-1----:R-:W-:Y:S05]  /*8a30*/  @!P1 BRA `(.L_x_22) ;  /* 0x000001a400249947 */ /* 0x002fea0003800000 */
.L_x_21:
        /* <DEDUP_REMOVED lines=64> */
[----:B--2---:R-:W2:Y:S04]  /*8e40*/  LDL.LU.64 R24, [R1] ;  /* 0x0000000001187983 */ /* 0x004ea80000300a00 */
        /* <DEDUP_REMOVED lines=63> */
[----:B------:R-:W-:-:S02]  /*9240*/  ULEA UR10, UR6, UR4, 0xc ;  /* 0x00000004060a7291 */ /* 0x000fc4000f8e603f */
[----:B------:R-:W-:Y:S01]  /*9250*/  ULEA UR11, UR6, UR5, 0xc ;  /* 0x00000005060b7291 */ /* 0x000fe2000f8e603f */
[----:B-----5:R-:W-:Y:S01]  /*9260*/  STL [R1+0x2c8], R17 ;  /* 0x0002c81101007387 */ /* 0x020fe20000100800 */
[----:B------:R-:W-:Y:S01]  /*9270*/  UMOV UR13, 0x40000040 ;  /* 0x40000040000d7882 */ /* 0x000fe20000000000 */
[----:B------:R-:W-:Y:S02]  /*9280*/  UMOV UR15, 0x40000040 ;  /* 0x40000040000f7882 */ /* 0x000fe40000000000 */
[----:B------:R-:W-:Y:S01]  /*9290*/  UMOV UR12, UR10 ;  /* 0x0000000a000c7c82 */ /* 0x000fe20008000000 */
[----:B------:R-:W-:Y:S01]  /*92a0*/  STL [R1+0x2c4], R16 ;  /* 0x0002c41001007387 */ /* 0x000fe20000100800 */
[----:B------:R-:W-:-:S03]  /*92b0*/  UMOV UR14, UR11 ;  /* 0x0000000b000e7c82 */ /* 0x000fc60008000000 */
[----:B------:R3:W-:Y:S04]  /*92c0*/  STL [R1+0x2c0], R2 ;  /* 0x0002c00201007387 */ /* 0x0007e80000100800 */
[----:B------:R4:W-:Y:S01]  /*92d0*/  STL [R1+0x2bc], R0 ;  /* 0x0002bc0001007387 */ /* 0x0009e20000100800 */
[----:B--2---:R-:W-:-:S06]  /*92e0*/  WARPGROUP.ARRIVE ;  /* 0x00000000000079c5 */ /* 0x004fcc0000000000 */
[----:B------:R-:W-:Y:S03]  /*92f0*/  HGMMA.64x256x8.F32.TF32 R24, gdesc[UR12], R24, gsb0 ;  /* 0x07e000000c1879f0 */ /* 0x000fe60008002818 */
[----:B------:R-:W-:Y:S02]  /*9300*/  WARPGROUP.DEPBAR.LE gsb0, 0x0 ;  /* 0x00008000000079c5 */ /* 0x000fe40000010000 */
[----:B------:R-:W-:Y:S01]  /*9310*/  STL.64 [R1], R24 ;  /* 0x0000001801007387 */ /* 0x000fe20000100a00 */
[----:B---3--:R-:W-:Y:S01]  /*9320*/  IMAD.MOV.U32 R2, RZ, RZ, R150 ;  /* 0x000000ffff027224 */ /* 0x008fe200078e0096 */
[----:B01----:R-:W-:Y:S01]  /*9330*/  MOV R3, R149 ;  /* 0x0000009500037202 */ /* 0x003fe20000000f00 */
[----:B----4-:R-:W-:Y:S01]  /*9340*/  IMAD.MOV.U32 R0, RZ, RZ, R151 ;  /* 0x000000ffff007224 */ /* 0x010fe200078e0097 */
        /* <DEDUP_REMOVED lines=40> */
[----:B------:R-:W2:Y:S01]  /*95d0*/  LDL.LU.64 R150, [R1+0xcf0] ;  /* 0x000cf00001967983 */ /* 0x000ea20000300a00 */
        /* <DEDUP_REMOVED lines=60> */
[----:B------:R-:W-:-:S02]  /*99a0*/  IMAD.MOV.U32 R167, RZ, RZ, R83 ;  /* 0x000000ffffa77224 */ /* 0x000fc400078e0053 */
[----:B------:R-:W-:Y:S01]  /*99b0*/  IMAD.MOV.U32 R164, RZ, RZ, R80 ;  /* 0x000000ffffa47224 */ /* 0x000fe200078e0050 */
[----:B------:R-:W2:Y:S01]  /*99c0*/  LDL.LU.64 R118, [R1+0xc70] ;  /* 0x000c700001767983 */ /* 0x000ea20000300a00 */
[----:B------:R-:W-:Y:S02]  /*99d0*/  IMAD.MOV.U32 R213, RZ, RZ, R78 ;  /* 0x000000ffffd57224 */ /* 0x000fe400078e004e */
[----:B------:R-:W-:Y:S01]  /*99e0*/  IMAD.MOV.U32 R163, RZ, RZ, R79 ;  /* 0x000000ffffa37224 */ /* 0x000fe200078e004f */
[----:B------:R-:W2:Y:S01]  /*99f0*/  LDL.LU.64 R116, [R1+0xc68] ;  /* 0x000c680001747983 */ /* 0x000ea20000300a00 */
[----:B------:R-:W-:Y:S02]  /*9a00*/  IMAD.MOV.U32 R160, RZ, RZ, R76 ;  /* 0x000000ffffa07224 */ /* 0x000fe400078e004c */
        /* <DEDUP_REMOVED lines=58> */
[----:B0-----:R-:W2:Y:S04]  /*9db0*/  LDL.LU.64 R44, [R1+0xb48] ;  /* 0x000b4800012c7983 */ /* 0x001ea80000300a00 */
        /* <DEDUP_REMOVED lines=11> */
[----:B------:R-:W-:-:S02]  /*9e70*/  UMOV UR13, 0x40000040 ;  /* 0x40000040000d7882 */ /* 0x000fc40000000000 */
[----:B------:R-:W-:Y:S01]  /*9e80*/  STL [R1+0xaf0], R162 ;  /* 0x000af0a201007387 */ /* 0x000fe20000100800 */
[----:B--2---:R-:W-:-:S06]  /*9e90*/  WARPGROUP.ARRIVE ;  /* 0x00000000000079c5 */ /* 0x004fcc0000000000 */
        /* <DEDUP_REMOVED lines=333> */
[----:B------:R-:W-:-:S03]  /*b370*/  IMAD.MOV.U32 R2, RZ, RZ, R150 ;  /* 0x000000ffff027224 */ /* 0x000fc600078e0096 */
[----:B------:R-:W-:Y:S01]  /*b380*/  STL.64 [R1+0x38], R38 ;  /* 0x0000382601007387 */ /* 0x000fe20000100a00 */
[----:B------:R-:W-:-:S03]  /*b390*/  IMAD.MOV.U32 R0, RZ, RZ, R151 ;  /* 0x000000ffff007224 */ /* 0x000fc600078e0097 */
[----:B------:R-:W-:Y:S01]  /*b3a0*/  STL.64 [R1+0x40], R40 ;  /* 0x0000402801007387 */ /* 0x000fe20000100a00 */
[----:B------:R-:W-:Y:S01]  /*b3b0*/  IMAD.MOV.U32 R4, RZ, RZ, R148 ;  /* 0x000000ffff047224 */ /* 0x000fe200078e0094 */
[----:B------:R-:W-:Y:S02]  /*b3c0*/  MOV R3, R149 ;  /* 0x0000009500037202 */ /* 0x000fe40000000f00 */
[----:B------:R-:W-:Y:S01]  /*b3d0*/  STL.64 [R1+0x48], R42 ;  /* 0x0000482a01007387 */ /* 0x000fe20000100a00 */
[----:B------:R-:W-:-:S03]  /*b3e0*/  IMAD.MOV.U32 R6, RZ, RZ, R146 ;  /* 0x000000ffff067224 */ /* 0x000fc600078e0092 */
[----:B------:R0:W-:Y:S01]  /*b3f0*/  STL.64 [R1+0x50], R44 ;  /* 0x0000502c01007387 */ /* 0x0001e20000100a00 */
[----:B------:R-:W-:Y:S01]  /*b400*/  IMAD.MOV.U32 R5, RZ, RZ, R147 ;  /* 0x000000ffff057224 */ /* 0x000fe200078e0093 */
[----:B------:R-:W-:Y:S02]  /*b410*/  MOV R7, R145 ;  /* 0x0000009100077202 */ /* 0x000fe40000000f00 */
        /* <DEDUP_REMOVED lines=147> */
[----:B------:R-:W-:Y:S02]  /*bd50*/  IMAD.MOV.U32 R235, RZ, RZ, R46 ;  /* 0x000000ffffeb7224 */ /* 0x000fe400078e002e */
[----:B------:R-:W-:Y:S01]  /*bd60*/  IMAD.MOV.U32 R234, RZ, RZ, R47 ;  /* 0x000000ffffea7224 */ /* 0x000fe200078e002f */
        /* <DEDUP_REMOVED lines=1232> */
[----:B------:R-:W-:Y:S01]  /*10a70*/  BPT.TRAP 0x1 ;  /* 0x000000040000795c */ /* 0x000fe20000300000 */
.L_x_23:
[----:B------:R-:W-:Y:S02]  /*10a80*/  UISETP.GT.U32.AND UP0, UPT, UR38, 0x1, UPT ;  /* 0x000000012600788c */ /* 0x000fe4000bf04070 */
[----:B------:R-:W-:-:S04]  /*10a90*/  ULEA UR8, UR7, UR8, 0x3 ;  /* 0x0000000807087291 */ /* 0x000fc8000f8e183f */
[----:B------:R-:W-:Y:S01]  /*10aa0*/  UIADD3 UR8, UR8, 0x20, URZ ;  /* 0x0000002008087890 */ /* 0x000fe2000fffe03f */
[----:B------:R-:W-:-:S03]  /*10ab0*/  PLOP3.LUT P1, PT, PT, PT, UP0, 0x80, 0x0 ;  /* 0x000000000000781c */ /* 0x000fc60003f2f008 */
[----:B------:R-:W-:-:S09]  /*10ac0*/  UPRMT UR8, URZ, 0x654, UR8 ;  /* 0x000006543f087896 */ /* 0x000fd20008000008 */
[----:B------:R-:W-:Y:S01]  /*10ad0*/  SYNCS.ARRIVE.TRANS64.RED.A1T0 RZ, [UR8], RZ ;  /* 0x000000ffffff79a7 */ /* 0x000fe20008100408 */
[----:B------:R-:W-:Y:S05]  /*10ae0*/  @P1 BRA `(.L_x_24) ;  /* 0x0000000000041947 */ /* 0x000fea0003800000 */
[----:B------:R-:W-:Y:S01]  /*10af0*/  BPT.TRAP 0x1 ;  /* 0x000000040000795c */ /* 0x000fe20000300000 */
.L_x_24:
[----:B------:R-:W-:Y:S01]  /*10b00*/  UIADD3 UR6, UR6, 0x1, URZ ;  /* 0x0000000106067890 */ /* 0x000fe2000fffe03f */
[C---:B-----5:R-:W-:Y:S01]  /*10b10*/  ISETP.GT.AND P1, PT, R0.reuse, 0x1, PT ;  /* 0x000000010000780c */ /* 0x060fe20003f24270 */
[----:B------:R-:W-:Y:S01]  /*10b20*/  UIADD3 UR7, UR7, 0x1, URZ ;  /* 0x0000000107077890 */ /* 0x000fe2000fffe03f */
[----:B------:R-:W-:Y:S01]  /*10b30*/  VIADD R0, R0, 0xffffffff ;  /* 0xffffffff00007836 */ /* 0x000fe20000000000 */
[----:B------:R-:W-:Y:S02]  /*10b40*/  UISETP.NE.AND UP0, UPT, UR6, 0x4, UPT ;  /* 0x000000040600788c */ /* 0x000fe4000bf05270 */
[----:B------:R-:W-:Y:S02]  /*10b50*/  UISETP.NE.AND UP1, UPT, UR7, 0x4, UPT ;  /* 0x000000040700788c */ /* 0x000fe4000bf25270 */
[----:B------:R-:W-:Y:S02]  /*10b60*/  USEL UR8, URZ, 0x1, UP0 ;  /* 0x000000013f087887 */ /* 0x000fe40008000000 */
[----:B------:R-:W-:-:S02]  /*10b70*/  USEL UR6, UR6, URZ, UP0 ;  /* 0x0000003f06067287 */ /* 0x000fc40008000000 */
[----:B------:R-:W-:Y:S02]  /*10b80*/  USEL UR7, UR7, URZ, UP1 ;  /* 0x0000003f07077287 */ /* 0x000fe40008800000 */
[----:B------:R-:W-:Y:S01]  /*10b90*/  ULOP3.LUT UR9, UR9, UR8, URZ, 0x3c, !UPT ;  /* 0x0000000809097292 */ /* 0x000fe2000f8e3c3f */
[----:B------:R-:W-:Y:S11]  /*10ba0*/  @P1 BRA `(.L_x_25) ;  /* 0xffffff7c006c1947 */ /* 0x000ff6000383ffff */
.L_x_18:
[----:B-----5:R-:W0:Y:S02]  /*10bb0*/  LDC R0, c[0x0][0x28c] ;  /* 0x0000a300ff007b82 */ /* 0x020e240000000800 */
[----:B0-----:R-:W-:-:S13]  /*10bc0*/  ISETP.GE.AND P1, PT, R0, 0x1, PT ;  /* 0x000000010000780c */ /* 0x001fda0003f26270 */
[----:B------:R-:W-:Y:S05]  /*10bd0*/  @!P1 BRA `(.L_x_26) ;  /* 0x0000000000449947 */ /* 0x000fea0003800000 */
[----:B------:R-:W-:Y:S05]  /*10be0*/  @!P0 BRA `(.L_x_27) ;  /* 0x0000000000048947 */ /* 0x000fea0003800000 */
[----:B------:R-:W-:Y:S01]  /*10bf0*/  BPT.TRAP 0x1 ;  /* 0x000000040000795c */ /* 0x000fe20000300000 */
.L_x_27:
[----:B------:R-:W0:Y:S01]  /*10c00*/  S2UR UR6, SR_CgaCtaId ;  /* 0x00000000000679c3 */ /* 0x000e220000008800 */
[----:B------:R-:W-:Y:S01]  /*10c10*/  UISETP.LT.AND UP0, UPT, UR43, 0x1, UPT ;  /* 0x000000012b00788c */ /* 0x000fe2000bf01270 */
[----:B------:R-:W-:-:S03]  /*10c20*/  UMOV UR5, 0x400 ;  /* 0x0000040000057882 */ /* 0x000fc60000000000 */
[----:B------:R-:W-:Y:S02]  /*10c30*/  USEL UR4, UR43, 0x1, UP0 ;  /* 0x000000012b047887 */ /* 0x000fe40008000000 */
[----:B------:R-:W-:Y:S02]  /*10c40*/  UISETP.GT.U32.AND UP0, UPT, UR38, 0x1, UPT ;  /* 0x000000012600788c */ /* 0x000fe4000bf04070 */
[----:B------:R-:W-:-:S04]  /*10c50*/  UIADD3 UR4, UR37, UR43, -UR4 ;  /* 0x0000002b25047290 */ /* 0x000fc8000fffe804 */
[----:B------:R-:W-:Y:S01]  /*10c60*/  USHF.L.U32 UR4, UR4, 0x3, URZ ;  /* 0x0000000304047899 */ /* 0x000fe2000800063f */
[----:B------:R-:W-:-:S03]  /*10c70*/  PLOP3.LUT P0, PT, PT, PT, UP0, 0x80, 0x0 ;  /* 0x000000000000781c */ /* 0x000fc60003f0f008 */
[----:B------:R-:W-:Y:S02]  /*10c80*/  ULOP3.LUT UR4, UR4, 0x18, URZ, 0xc0, !UPT ;  /* 0x0000001804047892 */ /* 0x000fe4000f8ec03f */
[----:B0-----:R-:W-:-:S04]  /*10c90*/  ULEA UR5, UR6, UR5, 0x18 ;  /* 0x0000000506057291 */ /* 0x001fc8000f8ec03f */
[----:B------:R-:W-:-:S04]  /*10ca0*/  UIADD3 UR4, UR5, 0x20, UR4 ;  /* 0x0000002005047890 */ /* 0x000fc8000fffe004 */
[----:B------:R-:W-:-:S09]  /*10cb0*/  UPRMT UR4, URZ, 0x654, UR4 ;  /* 0x000006543f047896 */ /* 0x000fd20008000004 */
[----:B------:R-:W-:Y:S01]  /*10cc0*/  SYNCS.ARRIVE.TRANS64.RED.A1T0 RZ, [UR4], RZ ;  /* 0x000000ffffff79a7 */ /* 0x000fe20008100404 */
[----:B------:R-:W-:Y:S05]  /*10cd0*/  @P0 BRA `(.L_x_26) ;  /* 0x0000000000040947 */ /* 0x000fea0003800000 */
[----:B------:R-:W-:Y:S01]  /*10ce0*/  BPT.TRAP 0x1 ;  /* 0x000000040000795c */ /* 0x000fe20000300000 */
.L_x_26:
[----:B------:R-:W0:Y:S01]  /*10cf0*/  S2R R8, SR_TID.X ;  /* 0x0000000000087919 */ /* 0x000e220000002100 */
[----:B------:R-:W-:Y:S01]  /*10d00*/  MOV R19, 0x6540 ;  /* 0x0000654000137802 */ /* 0x000fe20000000f00 */
[----:B------:R-:W-:Y:S01]  /*10d10*/  USHF.R.S32.HI UR10, URZ, 0x1f, UR42 ;  /* 0x0000001f3f0a7899 */ /* 0x000fe2000801142a */
[----:B------:R-:W-:Y:S01]  /*10d20*/  LOP3.LUT R4, R162, 0x1, RZ, 0xc0, !PT ;  /* 0x00000001a2047812 */ /* 0x000fe200078ec0ff */
[----:B------:R-:W-:Y:S01]  /*10d30*/  ULDC.64 UR8, c[0x0][0x5d0] ;  /* 0x0001740000087ab9 */ /* 0x000fe20000000a00 */
[----:B------:R-:W-:Y:S01]  /*10d40*/  UIADD3 UR37, UR43, UR37, URZ ;  /* 0x000000252b257290 */ /* 0x000fe2000fffe03f */
[----:B------:R-:W-:Y:S01]  /*10d50*/  IMAD.U32 R6, RZ, RZ, UR8 ;  /* 0x00000008ff067e24 */ /* 0x000fe2000f8e00ff */
[----:B------:R-:W-:Y:S01]  /*10d60*/  UIMAD UR4, UR10, UR8, URZ ;  /* 0x000000080a0472a4 */ /* 0x000fe2000f8e023f */
[----:B------:R-:W-:Y:S01]  /*10d70*/  IMAD.SHL.U32 R3, R4, 0x40, RZ ;  /* 0x0000004004037824 */ /* 0x000fe200078e00ff */
[----:B------:R-:W-:Y:S02]  /*10d80*/  UIMAD.WIDE UR6, UR40, 0x100, URZ ;  /* 0x00000100280678a5 */ /* 0x000fe4000f8e023f */
[----:B------:R-:W-:Y:S01]  /*10d90*/  UIMAD UR4, UR42, UR9, UR4 ;  /* 0x000000092a0472a4 */ /* 0x000fe2000f8e0204 */
[----:B------:R-:W-:Y:S01]  /*10da0*/  ULDC UR8, c[0x0][0x288] ;  /* 0x0000a20000087ab9 */ /* 0x000fe20000000800 */
[----:B------:R-:W-:Y:S01]  /*10db0*/  USHF.L.U32 UR40, UR40, 0x8, URZ ;  /* 0x0000000828287899 */ /* 0x000fe2000800063f */
[----:B------:R-:W-:Y:S01]  /*10dc0*/  ULDC UR5, c[0x0][0x284] ;  /* 0x0000a10000057ab9 */ /* 0x000fe20000000800 */
[----:B------:R-:W-:Y:S01]  /*10dd0*/  UISETP.GT.U32.AND UP0, UPT, UR37, 0x3, UPT ;  /* 0x000000032500788c */ /* 0x000fe2000bf04070 */
[----:B------:R-:W-:-:S03]  /*10de0*/  IMAD.U32 R158, RZ, RZ, UR5 ;  /* 0x00000005ff9e7e24 */ /* 0x000fc6000f8e00ff */
[----:B------:R-:W-:Y:S01]  /*10df0*/  UISETP.LT.U32.AND UP0, UPT, UR43, 0x4, UP0 ;  /* 0x000000042b00788c */ /* 0x000fe20008701070 */
[C---:B0-----:R-:W-:Y:S01]  /*10e00*/  IMAD.SHL.U32 R18, R8.reuse, 0x2, RZ ;  /* 0x0000000208127824 */ /* 0x041fe200078e00ff */
[----:B------:R-:W-:Y:S02]  /*10e10*/  SHF.R.U32.HI R0, RZ, 0x2, R8 ;  /* 0x00000002ff007819 */ /* 0x000fe40000011608 */
[----:B------:R-:W-:Y:S02]  /*10e20*/  LOP3.LUT R5, R8, 0x60, RZ, 0xc0, !PT ;  /* 0x0000006008057812 */ /* 0x000fe400078ec0ff */
[----:B------:R-:W-:Y:S02]  /*10e30*/  LOP3.LUT R18, R18, 0x6, RZ, 0xc0, !PT ;  /* 0x0000000612127812 */ /* 0x000fe400078ec0ff */
[----:B------:R-:W-:Y:S02]  /*10e40*/  LOP3.LUT R0, R0, 0x7, RZ, 0xc0, !PT ;  /* 0x0000000700007812 */ /* 0x000fe400078ec0ff */
[----:B------:R-:W-:Y:S01]  /*10e50*/  PRMT R18, R18, R19, UR41 ;  /* 0x0000002912127e16 */ /* 0x000fe20008000013 */
[----:B------:R-:W-:Y:S01]  /*10e60*/  USHF.L.U32 UR41, UR41, 0x8, URZ ;  /* 0x0000000829297899 */ /* 0x000fe2000800063f */
[----:B------:R-:W-:-:S02]  /*10e70*/  SHF.R.U32.HI R5, RZ, 0x1, R5 ;  /* 0x00000001ff057819 */ /* 0x000fc40000011605 */
[----:B------:R-:W-:Y:S01]  /*10e80*/  SHF.R.S32.HI R19, RZ, 0x1f, R18 ;  /* 0x0000001fff137819 */ /* 0x000fe20000011412 */
[----:B------:R-:W-:Y:S01]  /*10e90*/  UISETP.GE.AND UP1, UPT, UR41, UR8, UPT ;  /* 0x000000082900728c */ /* 0x000fe2000bf26270 */
[--C-:B------:R-:W-:Y:S02]  /*10ea0*/  LOP3.LUT R3, R3, 0x40, R0.reuse, 0xe2, !PT ;  /* 0x0000004003037812 */ /* 0x100fe400078ee200 */
[----:B------:R-:W-:Y:S01]  /*10eb0*/  IADD3 R0, RZ, -R5, -R0 ;  /* 0x80000005ff007210 */ /* 0x000fe20007ffe800 */
[----:B------:R-:W-:Y:S01]  /*10ec0*/  IMAD.WIDE.U32 R6, R6, UR42, R18 ;  /* 0x0000002a06067c25 */ /* 0x000fe2000f8e0012 */
[----:B------:R-:W-:Y:S01]  /*10ed0*/  UISETP.GE.OR UP1, UPT, UR40, UR5, UP1 ;  /* 0x000000052800728c */ /* 0x000fe20008f26670 */
[----:B------:R-:W-:Y:S01]  /*10ee0*/  LOP3.LUT R3, R3, UR6, R5, 0xfe, !PT ;  /* 0x0000000603037c12 */ /* 0x000fe2000f8efe05 */
[----:B------:R-:W-:Y:S01]  /*10ef0*/  USEL UR5, URZ, 0x1, !UP0 ;  /* 0x000000013f057887 */ /* 0x000fe2000c000000 */
[----:B------:R-:W-:Y:S01]  /*10f00*/  VIADD R7, R7, UR4 ;  /* 0x0000000407077c36 */ /* 0x000fe20008000000 */
[----:B------:R-:W-:Y:S01]  /*10f10*/  USHF.R.U32.HI UR4, URZ, 0x2, UR37 ;  /* 0x000000023f047899 */ /* 0x000fe20008011625 */
[----:B------:R-:W-:Y:S01]  /*10f20*/  IMAD R0, R4, -0x40, R0 ;  /* 0xffffffc004007824 */ /* 0x000fe200078e0200 */
[----:B------:R-:W-:Y:S01]  /*10f30*/  PLOP3.LUT P0, PT, PT, PT, UP1, 0x80, 0x0 ;  /* 0x000000000000781c */ /* 0x000fe20003f0f018 */
[----:B------:R-:W-:Y:S01]  /*10f40*/  ULOP3.LUT UR37, UR37, 0x3, URZ, 0xc0, !UPT ;  /* 0x0000000325257892 */ /* 0x000fe2000f8ec03f */
[----:B------:R-:W-:Y:S01]  /*10f50*/  MOV R4, 0xfffffffe ;  /* 0xfffffffe00047802 */ /* 0x000fe20000000f00 */
[----:B------:R-:W-:Y:S01]  /*10f60*/  ULOP3.LUT UR4, UR4, 0x1, URZ, 0xc0, !UPT ;  /* 0x0000000104047892 */ /* 0x000fe2000f8ec03f */
[----:B------:R-:W-:Y:S01]  /*10f70*/  IADD3 R158, R158, -UR40, R0 ;  /* 0x800000289e9e7c10 */ /* 0x000fe2000fffe000 */
[----:B------:R-:W-:Y:S01]  /*10f80*/  UMOV UR40, 0xffffffff ;  /* 0xffffffff00287882 */ /* 0x000fe20000000000 */
[----:B------:R-:W-:Y:S01]  /*10f90*/  LOP3.LUT R0, R8, 0x3, RZ, 0xc0, !PT ;  /* 0x0000000308007812 */ /* 0x000fe200078ec0ff */
[----:B------:R-:W-:-:S04]  /*10fa0*/  UISETP.NE.U32.AND UP2, UPT, UR4, 0x1, UPT ;  /* 0x000000010400788c */ /* 0x000fc8000bf45070 */
[----:B------:R-:W-:Y:S01]  /*10fb0*/  UISETP.GT.U32.AND UP2, UPT, UR43, 0x3, !UP2 ;  /* 0x000000032b00788c */ /* 0x000fe2000d744070 */
[----:B------:R-:W-:-:S03]  /*10fc0*/  IMAD R0, R0, R4, UR8 ;  /* 0x0000000800007e24 */ /* 0x000fc6000f8e0204 */
[----:B------:R-:W-:Y:S01]  /*10fd0*/  USEL UR4, URZ, 0x1, !UP2 ;  /* 0x000000013f047887 */ /* 0x000fe2000d000000 */
[----:B------:R-:W-:-:S03]  /*10fe0*/  VIADD R0, R0, -UR41 ;  /* 0x8000002900007c36 */ /* 0x000fc60008000000 */
[----:B------:R-:W-:Y:S01]  /*10ff0*/  ULOP3.LUT UR36, UR4, UR36, UR5, 0x96, !UPT ;  /* 0x0000002404247292 */ /* 0x000fe2000f8e9605 */
[----:B------:R-:W-:Y:S11]  /*11000*/  @P0 BRA `(.L_x_28) ;  /* 0x000000fc00a80947 */ /* 0x000ff60003800000 */
[----:B------:R-:W-:Y:S01]  /*11010*/  FSETP.NEU.AND P0, PT, R16, RZ, PT ;  /* 0x000000ff1000720b */ /* 0x000fe20003f0d000 */
[----:B------:R-:W-:Y:S01]  /*11020*/  ULDC.64 UR8, c[0x0][0x5c8] ;  /* 0x0001720000087ab9 */ /* 0x000fe20000000a00 */
[----:B------:R-:W-:Y:S01]  /*11030*/  ISETP.GT.AND P3, PT, R158, RZ, PT ;  /* 0x000000ff9e00720c */ /* 0x000fe20003f64270 */
[----:B------:R-:W-:Y:S01]  /*11040*/  UIMAD UR4, UR7, UR8, URZ ;  /* 0x00000008070472a4 */ /* 0x000fe2000f8e023f */
[----:B------:R-:W-:Y:S01]  /*11050*/  IMAD.U32 R10, RZ, RZ, UR9 ;  /* 0x00000009ff0a7e24 */ /* 0x000fe2000f8e00ff */
[----:B------:R-:W-:Y:S01]  /*11060*/  BSSY B0, `(.L_x_28) ;  /* 0x0000fe4000007945 */ /* 0x000fe20003800000 */
[----:B------:R-:W-:Y:S01]  /*11070*/  IMAD.WIDE.U32 R6, R3, UR8, R6 ;  /* 0x0000000803067c25 */ /* 0x000fe2000f8e0006 */
[----:B------:R-:W-:-:S03]  /*11080*/  ISETP.GT.AND P1, PT, R0, RZ, P3 ;  /* 0x000000ff0000720c */ /* 0x000fc60001f24270 */
[----:B------:R-:W-:-:S04]  /*11090*/  IMAD R10, R3, R10, UR4 ;  /* 0x00000004030a7e24 */ /* 0x000fc8000f8e020a */
[----:B------:R-:W-:Y:S01]  /*110a0*/  IMAD.IADD R10, R7, 0x1, R10 ;  /* 0x00000001070a7824 */ /* 0x000fe200078e020a */
[----:B------:R-:W-:Y:S06]  /*110b0*/  @!P0 BRA `(.L_x_29) ;  /* 0x000000ac00448947 */ /* 0x000fec0003800000 */
[----:B------:R-:W0:Y:S01]  /*110c0*/  LDC.64 R22, c[0x0][0x5b8] ;  /* 0x00016e00ff167b82 */ /* 0x000e220000000a00 */
[----:B------:R-:W2:Y:S01]  /*110d0*/  LDL.LU R11, [R1] ;  /* 0x00000000010b7983 */ /* 0x000ea20000300800 */
[----:B------:R-:W-:-:S06]  /*110e0*/  ULDC.64 UR4, c[0x0][0x5c0] ;  /* 0x0001700000047ab9 */ /* 0x000fcc0000000a00 */
[----:B------:R-:W1:Y:S08]  /*110f0*/  LDC.64 R14, c[0x0][0x5b0] ;  /* 0x00016c00ff0e7b82 */ /* 0x000e700000000a00 */
[----:B------:R-:W3:Y:S01]  /*11100*/  LDC.64 R12, c[0x0][0x5a8] ;  /* 0x00016a00ff0c7b82 */ /* 0x000ee20000000a00 */
[C---:B0-----:R-:W-:Y:S02]  /*11110*/  IMAD R159, R22.reuse, UR10, RZ ;  /* 0x0000000a169f7c24 */ /* 0x041fe4000f8e02ff */
[----:B------:R-:W-:-:S04]  /*11120*/  IMAD.WIDE.U32 R152, R22, UR42, R18 ;  /* 0x0000002a16987c25 */ /* 0x000fc8000f8e0012 */
[----:B------:R-:W-:Y:S02]  /*11130*/  IMAD R159, R23, UR42, R159 ;  /* 0x0000002a179f7c24 */ /* 0x000fe4000f8e029f */
[----:B-1----:R-:W-:Y:S02]  /*11140*/  IMAD R156, R14, UR7, RZ ;  /* 0x000000070e9c7c24 */ /* 0x002fe4000f8e02ff */
[----:B------:R-:W-:Y:S01]  /*11150*/  IMAD.MOV.U32 R20, RZ, RZ, R152 ;  /* 0x000000ffff147224 */ /* 0x000fe200078e0098 */
[----:B------:R-:W-:Y:S01]  /*11160*/  IADD3 R21, R153, R159, RZ ;  /* 0x0000009f99157210 */ /* 0x000fe20007ffe0ff */
[C---:B------:R-:W-:Y:S02]  /*11170*/  IMAD R156, R3.reuse, R15, R156 ;  /* 0x0000000f039c7224 */ /* 0x040fe400078e029c */
[----:B------:R-:W-:-:S04]  /*11180*/  IMAD.WIDE.U32 R4, R3, R14, R20 ;  /* 0x0000000e03047225 */ /* 0x000fc800078e0014 */
[----:B------:R-:W-:Y:S01]  /*11190*/  IMAD.IADD R5, R5, 0x1, R156 ;  /* 0x0000000105057824 */ /* 0x000fe200078e029c */
[----:B---3--:R-:W-:-:S04]  /*111a0*/  LEA R8, P0, R4, R12, 0x2 ;  /* 0x0000000c04087211 */ /* 0x008fc800078010ff */
[----:B------:R-:W-:-:S05]  /*111b0*/  LEA.HI.X R9, R4, R13, R5, 0x2, P0 ;  /* 0x0000000d04097211 */ /* 0x000fca00000f1405 */
[----:B------:R-:W3:Y:S01]  /*111c0*/  @P1 LDG.E.LTC128B R23, desc[UR44][R8.64] ;  /* 0x0000002c08171981 */ /* 0x000ee2000c1e1920 */
[C---:B------:R-:W-:Y:S01]  /*111d0*/  LEA R4, P0, R6.reuse, UR4, 0x2 ;  /* 0x0000000406047c11 */ /* 0x040fe2000f8010ff */
[----:B------:R-:W-:Y:S03]  /*111e0*/  BSSY B1, `(.L_x_30) ;  /* 0x0000010000017945 */ /* 0x000fe60003800000 */
[----:B------:R-:W-:Y:S02]  /*111f0*/  LEA.HI.X R5, R6, UR5, R10, 0x2, P0 ;  /* 0x0000000506057c11 */ /* 0x000fe400080f140a */
[----:B---3--:R-:W-:-:S05]  /*11200*/  LOP3.LUT R7, R23, 0xffffe000, RZ, 0xc0, !PT ;  /* 0xffffe00017077812 */ /* 0x008fca00078ec0ff */
[----:B------:R-:W-:-:S04]  /*11210*/  FMUL R7, R7, R16 ;  /* 0x0000001007077220 */ /* 0x000fc80000400000 */
[----:B--2---:R-:W-:-:S05]  /*11220*/  FFMA R7, R11, R2, R7 ;  /* 0x000000020b077223 */ /* 0x004fca0000000007 */
[----:B------:R-:W-:-:S05]  /*11230*/  F2FP.TF32.F32.PACK_B R7, R7 ;  /* 0x00000007ff07723e */ /* 0x000fca00024050ff */
[----:B------:R0:W-:Y:S02]  /*11240*/  @P1 STG.E desc[UR44][R4.64], R7 ;  /* 0x0000000704001986 */ /* 0x0001e4000c10192c */
[----:B0-----:R-:W-:-:S04]  /*11250*/  IMAD.WIDE.U32 R6, R3, R14, R18 ;  /* 0x0000000e03067225 */ /* 0x001fc800078e0012 */
[----:B------:R-:W-:Y:S02]  /*11260*/  IMAD.IADD R7, R156, 0x1, R7 ;  /* 0x000000019c077824 */ /* 0x000fe400078e0207 */
[----:B------:R-:W-:-:S05]  /*11270*/  IMAD.WIDE.U32 R6, R22, UR42, R6 ;  /* 0x0000002a16067c25 */ /* 0x000fca000f8e0006 */
[----:B------:R-:W-:Y:S02]  /*11280*/  IADD3 R7, R159, R7, RZ ;  /* 0x000000079f077210 */ /* 0x000fe40007ffe0ff */
[----:B------:R-:W-:-:S04]  /*11290*/  LEA R10, P0, R6, R12, 0x2 ;  /* 0x0000000c060a7211 */ /* 0x000fc800078010ff */
[----:B------:R-:W-:Y:S02]  /*112a0*/  LEA.HI.X R11, R6, R13, R7, 0x2, P0 ;  /* 0x0000000d060b7211 */ /* 0x000fe400000f1407 */
[----:B------:R-:W-:-:S13]  /*112b0*/  ISETP.GT.AND P0, PT, R0, 0x1, P3 ;  /* 0x000000010000780c */ /* 0x000fda0001f04270 */
[----:B------:R-:W-:Y:S05]  /*112c0*/  @!P0 BRA `(.L_x_31) ;  /* 0x0000000000048947 */ /* 0x000fea0003800000 */
[----:B------:R0:W5:Y:S02]  /*112d0*/  LDG.E.LTC128B R23, desc[UR44][R10.64+0x4] ;  /* 0x0000042c0a177981 */ /* 0x000164000c1e1920 */
.L_x_31:
[----:B------:R-:W-:Y:S05]  /*112e0*/  BSYNC B1 ;  /* 0x0000000000017941 */ /* 0x000fea0003800000 */
.L_x_30:
[----:B------:R-:W2:Y:S01]  /*112f0*/  LDL.LU R7, [R1+0x4] ;  /* 0x0000040001077983 */ /* 0x000ea20000300800 */
[----:B-----5:R-:W-:Y:S01]  /*11300*/  LOP3.LUT R6, R23, 0xffffe000, RZ, 0xc0, !PT ;  /* 0xffffe00017067812 */ /* 0x020fe200078ec0ff */
[C---:B------:R-:W-:Y:S01]  /*11310*/  IMAD.SHL.U32 R154, R14.reuse, 0x8, RZ ;  /* 0x000000080e9a7824 */ /* 0x040fe200078e00ff */
[----:B------:R-:W-:Y:S01]  /*11320*/  SHF.L.U64.HI R155, R14, 0x3, R15 ;  /* 0x000000030e9b7819 */ /* 0x000fe2000001020f */
[----:B------:R-:W3:Y:S02]  /*11330*/  LDL.LU R157, [R1+0x8] ;  /* 0x00000800019d7983 */ /* 0x000ee40000300800 */
[----:B------:R-:W-:-:S04]  /*11340*/  FMUL R6, R6, R16 ;  /* 0x0000001006067220 */ /* 0x000fc80000400000 */
[----:B--2---:R-:W-:-:S05]  /*11350*/  FFMA R6, R7, R2, R6 ;  /* 0x0000000207067223 */ /* 0x004fca0000000006 */
[----:B------:R-:W-:-:S05]  /*11360*/  F2FP.TF32.F32.PACK_B R6, R6 ;  /* 0x00000006ff06723e */ /* 0x000fca00024050ff */
[----:B------:R1:W-:Y:S01]  /*11370*/  @P0 STG.E desc[UR44][R4.64+0x4], R6 ;  /* 0x0000040604000986 */ /* 0x0003e2000c10192c */
[----:B------:R-:W-:-:S04]  /*11380*/  ISETP.GT.AND P0, PT, R158, 0x8, PT ;  /* 0x000000089e00780c */ /* 0x000fc80003f04270 */
[----:B------:R-:W-:Y:S01]  /*11390*/  ISETP.GT.AND P1, PT, R0, RZ, P0 ;  /* 0x000000ff0000720c */ /* 0x000fe20000724270 */
[----:B-1----:R-:W-:-:S04]  /*113a0*/  IMAD.WIDE.U32 R6, R3, R14, R154 ;  /* 0x0000000e03067225 */ /* 0x002fc800078e009a */
[----:B------:R-:W-:Y:S01]  /*113b0*/  IMAD.IADD R156, R156, 0x1, R7 ;  /* 0x000000019c9c7824 */ /* 0x000fe200078e0207 */
[----:B------:R-:W-:-:S05]  /*113c0*/  IADD3 R7, P2, R152, R6, RZ ;  /* 0x0000000698077210 */ /* 0x000fca0007f5e0ff */
[----:B------:R-:W-:Y:S01]  /*113d0*/  IMAD.X R9, R156, 0x1, R21, P2 ;  /* 0x000000019c097824 */ /* 0x000fe200010e0615 */
[----:B------:R-:W-:-:S04]  /*113e0*/  LEA R8, P2, R7, R12, 0x2 ;  /* 0x0000000c07087211 */ /* 0x000fc800078410ff */
[----:B------:R-:W-:-:S05]  /*113f0*/  LEA.HI.X R9, R7, R13, R9, 0x2, P2 ;  /* 0x0000000d07097211 */ /* 0x000fca00010f1409 */
[----:B------:R1:W2:Y:S01]  /*11400*/  @P1 LDG.E.LTC128B R23, desc[UR44][R8.64] ;  /* 0x0000002c08171981 */ /* 0x0002a2000c1e1920 */
[----:B------:R-:W-:Y:S01]  /*11410*/  IADD3 R6, P2, R18, R6, RZ ;  /* 0x0000000612067210 */ /* 0x000fe20007f5e0ff */
[----:B------:R-:W-:Y:S01]  /*11420*/  IMAD.U32 R161, RZ, RZ, UR8 ;  /* 0x00000008ffa17e24 */ /* 0x000fe2000f8e00ff */
[----:B------:R-:W-:Y:S01]  /*11430*/  ISETP.GT.AND P4, PT, R0, 0x1, P0 ;  /* 0x000000010000780c */ /* 0x000fe20000784270 */
[----:B------:R-:W-:Y:S01]  /*11440*/  IMAD.U32 R160, RZ, RZ, UR9 ;  /* 0x00000009ffa07e24 */ /* 0x000fe2000f8e00ff */
[----:B------:R-:W-:Y:S01]  /*11450*/  IADD3.X R7, R19, R156, RZ, P2, !PT ;  /* 0x0000009c13077210 */ /* 0x000fe200017fe4ff */
[----:B------:R-:W-:Y:S01]  /*11460*/  IMAD.SHL.U32 R161, R161, 0x20, RZ ;  /* 0x00000020a1a17824 */ /* 0x000fe200078e00ff */
[----:B------:R-:W-:Y:S01]  /*11470*/  BSSY B1, `(.L_x_32) ;  /* 0x0000010000017945 */ /* 0x000fe20003800000 */
[----:B------:R-:W-:-:S04]  /*11480*/  IMAD.WIDE.U32 R6, R22, UR42, R6 ;  /* 0x0000002a16067c25 */ /* 0x000fc8000f8e0006 */
[----:B------:R-:W-:Y:S01]  /*11490*/  IMAD.IADD R7, R159, 0x1, R7 ;  /* 0x000000019f077824 */ /* 0x000fe200078e0207 */
[----:B-1----:R-:W-:-:S04]  /*114a0*/  LEA R8, P2, R6, R12, 0x2 ;  /* 0x0000000c06087211 */ /* 0x002fc800078410ff */
[----:B------:R-:W-:Y:S02]  /*114b0*/  LEA.HI.X R9, R6, R13, R7, 0x2, P2 ;  /* 0x0000000d06097211 */ /* 0x000fe400010f1407 */
[----:B------:R-:W-:-:S04]  /*114c0*/  MOV R6, UR8 ;  /* 0x0000000800067c02 */ /* 0x000fc80008000f00 */
[----:B------:R-:W-:Y:S02]  /*114d0*/  SHF.L.U64.HI R160, R6, 0x5, R160 ;  /* 0x0000000506a07819 */ /* 0x000fe400000102a0 */
[----:B------:R-:W-:-:S05]  /*114e0*/  IADD3 R6, P2, R161, R4, RZ ;  /* 0x00000004a1067210 */ /* 0x000fca0007f5e0ff */
[----:B------:R-:W-:Y:S01]  /*114f0*/  IMAD.X R7, R160, 0x1, R5, P2 ;  /* 0x00000001a0077824 */ /* 0x000fe200010e0605 */
[----:B--2---:R-:W-:-:S05]  /*11500*/  LOP3.LUT R156, R23, 0xffffe000, RZ, 0xc0, !PT ;  /* 0xffffe000179c7812 */ /* 0x004fca00078ec0ff */
[----:B------:R-:W-:-:S04]  /*11510*/  FMUL R156, R156, R16 ;  /* 0x000000109c9c7220 */ /* 0x000fc80000400000 */
[----:B---3--:R-:W-:-:S05]  /*11520*/  FFMA R156, R157, R2, R156 ;  /* 0x000000029d9c7223 */ /* 0x008fca000000009c */
[----:B------:R-:W-:-:S05]  /*11530*/  F2FP.TF32.F32.PACK_B R156, R156 ;  /* 0x0000009cff9c723e */ /* 0x000fca00024050ff */
[----:B------:R1:W-:Y:S01]  /*11540*/  @P1 STG.E desc[UR44][R6.64], R156 ;  /* 0x0000009c06001986 */ /* 0x0003e2000c10192c */
[----:B------:R-:W-:Y:S05]  /*11550*/  @!P4 BRA `(.L_x_33) ;  /* 0x000000000004c947 */ /* 0x000fea0003800000 */
[----:B------:R2:W5:Y:S02]  /*11560*/  LDG.E.LTC128B R23, desc[UR44][R8.64+0x4] ;  /* 0x0000042c08177981 */ /* 0x000564000c1e1920 */
.L_x_33:
[----:B------:R-:W-:Y:S05]  /*11570*/  BSYNC B1 ;  /* 0x0000000000017941 */ /* 0x000fea0003800000 */
.L_x_32:
[----:B------:R-:W3:Y:S01]  /*11580*/  LDL.LU R157, [R1+0xc] ;  /* 0x00000c00019d7983 */ /* 0x000ee20000300800 */
[----:B-1---5:R-:W-:Y:S01]  /*11590*/  LOP3.LUT R156, R23, 0xffffe000, RZ, 0xc0, !PT ;  /* 0xffffe000179c7812 */ /* 0x022fe200078ec0ff */
[----:B------:R-:W-:Y:S01]  /*115a0*/  BSSY B1, `(.L_x_34) ;  /* 0x0000009000017945 */ /* 0x000fe20003800000 */
[----:B------:R-:W-:-:S03]  /*115b0*/  ISETP.GT.AND P1, PT, R0, 0x8, P3 ;  /* 0x000000080000780c */ /* 0x000fc60001f24270 */
[----:B------:R-:W-:-:S04]  /*115c0*/  FMUL R156, R156, R16 ;  /* 0x000000109c9c7220 */ /* 0x000fc80000400000 */
[----:B---3--:R-:W-:-:S05]  /*115d0*/  FFMA R156, R157, R2, R156 ;  /* 0x000000029d9c7223 */ /* 0x008fca000000009c */
[----:B------:R-:W-:-:S05]  /*115e0*/  F2FP.TF32.F32.PACK_B R156, R156 ;  /* 0x0000009cff9c723e */ /* 0x000fca00024050ff */
[----:B------:R1:W-:Y:S02]  /*115f0*/  @P4 STG.E desc[UR44][R6.64+0x4], R156 ;  /* 0x0000049c06004986 */ /* 0x0003e4000c10192c */
[----:B-1----:R-:W-:Y:S01]  /*11600*/  IMAD.MOV.U32 R156, RZ, RZ, R23 ;  /* 0x000000ffff9c7224 */ /* 0x002fe200078e0017 */
[----:B------:R-:W-:Y:S06]  /*11610*/  @!P1 BRA `(.L_x_35) ;  /* 0x0000000000049947 */ /* 0x000fec0003800000 */
[----:B------:R1:W5:Y:S02]  /*11620*/  LDG.E.LTC128B R156, desc[UR44][R10.64+0x20] ;  /* 0x0000202c0a9c7981 */ /* 0x000364000c1e1920 */
.L_x_35:
[----:B------:R-:W-:Y:S05]  /*11630*/  BSYNC B1 ;  /* 0x0000000000017941 */ /* 0x000fea0003800000 */
.L_x_34:
[----:B------:R-:W3:Y:S01]  /*11640*/  LDL.LU R157, [R1+0x10] ;  /* 0x00001000019d7983 */ /* 0x000ee20000300800 */
[----:B-----5:R-:W-:Y:S01]  /*11650*/  LOP3.LUT R23, R156, 0xffffe000, RZ, 0xc0, !PT ;  /* 0xffffe0009c177812 */ /* 0x020fe200078ec0ff */
[----:B------:R-:W-:Y:S01]  /*11660*/  BSSY B1, `(.L_x_36) ;  /* 0x0000008000017945 */ /* 0x000fe20003800000 */
[----:B------:R-:W-:-:S03]  /*11670*/  ISETP.GT.AND P2, PT, R0, 0x9, P3 ;  /* 0x000000090000780c */ /* 0x000fc60001f44270 */
[----:B------:R-:W-:-:S04]  /*11680*/  FMUL R23, R23, R16 ;  /* 0x0000001017177220 */ /* 0x000fc80000400000 */
[----:B---3--:R-:W-:-:S05]  /*11690*/  FFMA R23, R157, R2, R23 ;  /* 0x000000029d177223 */ /* 0x008fca0000000017 */
[----:B------:R-:W-:-:S05]  /*116a0*/  F2FP.TF32.F32.PACK_B R23, R23 ;  /* 0x00000017ff17723e */ /* 0x000fca00024050ff */
[----:B------:R3:W-:Y:S01]  /*116b0*/  @P1 STG.E desc[UR44][R4.64+0x20], R23 ;  /* 0x0000201704001986 */ /* 0x0007e2000c10192c */
[----:B------:R-:W-:Y:S05]  /*116c0*/  @!P2 BRA `(.L_x_37) ;  /* 0x000000000004a947 */ /* 0x000fea0003800000 */
[----:B------:R4:W5:Y:S02]  /*116d0*/  LDG.E.LTC128B R156, desc[UR44][R10.64+0x24] ;  /* 0x0000242c0a9c7981 */ /* 0x000964000c1e1920 */
.L_x_37:
[----:B------:R-:W-:Y:S05]  /*116e0*/  BSYNC B1 ;  /* 0x0000000000017941 */ /* 0x000fea0003800000 */
.L_x_36:
[----:B------:R-:W2:Y:S01]  /*116f0*/  LDL.LU R157, [R1+0x14] ;  /* 0x00001400019d7983 */ /* 0x000ea20000300800 */
[----:B---3-5:R-:W-:Y:S01]  /*11700*/  LOP3.LUT R23, R156, 0xffffe000, RZ, 0xc0, !PT ;  /* 0xffffe0009c177812 */ /* 0x028fe200078ec0ff */
[----:B------:R-:W-:Y:S01]  /*11710*/  BSSY B1, `(.L_x_38) ;  /* 0x0000008000017945 */ /* 0x000fe20003800000 */
[----:B------:R-:W-:-:S03]  /*11720*/  ISETP.GT.AND P1, PT, R0, 0x8, P0 ;  /* 0x000000080000780c */ /* 0x000fc60000724270 */
[----:B------:R-:W-:-:S04]  /*11730*/  FMUL R23, R23, R16 ;  /* 0x0000001017177220 */ /* 0x000fc80000400000 */
[----:B--2---:R-:W-:-:S05]  /*11740*/  FFMA R23, R157, R2, R23 ;  /* 0x000000029d177223 */ /* 0x004fca0000000017 */
[----:B------:R-:W-:-:S05]  /*11750*/  F2FP.TF32.F32.PACK_B R23, R23 ;  /* 0x00000017ff17723e */ /* 0x000fca00024050ff */
[----:B------:R2:W-:Y:S01]  /*11760*/  @P2 STG.E desc[UR44][R4.64+0x24], R23 ;  /* 0x0000241704002986 */ /* 0x0005e2000c10192c */
[----:B------:R-:W-:Y:S05]  /*11770*/  @!P1 BRA `(.L_x_39) ;  /* 0x0000000000049947 */ /* 0x000fea0003800000 */
[----:B------:R3:W5:Y:S02]  /*11780*/  LDG.E.LTC128B R156, desc[UR44][R8.64+0x20] ;  /* 0x0000202c089c7981 */ /* 0x000764000c1e1920 */
.L_x_39:
[----:B------:R-:W-:Y:S05]  /*11790*/  BSYNC B1 ;  /* 0x0000000000017941 */ /* 0x000fea0003800000 */
.L_x_38:
[----:B------:R-:W4:Y:S01]  /*117a0*/  LDL.LU R157, [R1+0x18] ;  /* 0x00001800019d7983 */ /* 0x000f220000300800 */
[----:B--2--5:R-:W-:Y:S01]  /*117b0*/  LOP3.LUT R23, R156, 0xffffe000, RZ, 0xc0, !PT ;  /* 0xffffe0009c177812 */ /* 0x024fe200078ec0ff */
[----:B------:R-:W-:Y:S01]  /*117c0*/  BSSY B1, `(.L_x_40) ;  /* 0x0000008000017945 */ /* 0x000fe20003800000 */
[----:B------:R-:W-:-:S03]  /*117d0*/  ISETP.GT.AND P2, PT, R0, 0x9, P0 ;  /* 0x000000090000780c */ /* 0x000fc60000744270 */
[----:B------:R-:W-:-:S04]  /*117e0*/  FMUL R23, R23, R16 ;  /* 0x0000001017177220 */ /* 0x000fc80000400000 */
[----:B----4-:R-:W-:-:S05]  /*117f0*/  FFMA R23, R157, R2, R23 ;  /* 0x000000029d177223 */ /* 0x010fca0000000017 */
[----:B------:R-:W-:-:S05]  /*11800*/  F2FP.TF32.F32.PACK_B R23, R23 ;  /* 0x00000017ff17723e */ /* 0x000fca00024050ff */
[----:B------:R2:W-:Y:S01]  /*11810*/  @P1 STG.E desc[UR44][R6.64+0x20], R23 ;  /* 0x0000201706001986 */ /* 0x0005e2000c10192c */
[----:B------:R-:W-:Y:S05]  /*11820*/  @!P2 BRA `(.L_x_41) ;  /* 0x000000000004a947 */ /* 0x000fea0003800000 */
[----:B------:R4:W5:Y:S02]  /*11830*/  LDG.E.LTC128B R156, desc[UR44][R8.64+0x24] ;  /* 0x0000242c089c7981 */ /* 0x000964000c1e1920 */
.L_x_41:
[----:B------:R-:W-:Y:S05]  /*11840*/  BSYNC B1 ;  /* 0x0000000000017941 */ /* 0x000fea0003800000 */
.L_x_40:
[----:B------:R-:W3:Y:S01]  /*11850*/  LDL.LU R157, [R1+0x1c] ;  /* 0x00001c00019d7983 */ /* 0x000ee20000300800 */
[----:B--2--5:R-:W-:Y:S01]  /*11860*/  LOP3.LUT R23, R156, 0xffffe000, RZ, 0xc0, !PT ;  /* 0xffffe0009c177812 */ /* 0x024fe200078ec0ff */
        /* <DEDUP_REMOVED lines=8> */
.L_x_43:
[----:B------:R-:W-:Y:S05]  /*118f0*/  BSYNC B1 ;  /* 0x0000000000017941 */ /* 0x000fea0003800000 */
.L_x_42:
        /* <DEDUP_REMOVED lines=10> */
.L_x_45:
[----:B------:R-:W-:Y:S05]  /*119a0*/  BSYNC B1 ;  /* 0x0000000000017941 */ /* 0x000fea0003800000 */
.L_x_44:
        /* <DEDUP_REMOVED lines=10> */
.L_x_47:
[----:B------:R-:W-:Y:S05]  /*11a50*/  BSYNC B1 ;  /* 0x0000000000017941 */ /* 0x000fea0003800000 */
.L_x_46:
        /* <DEDUP_REMOVED lines=10> */
.L_x_49:
[----:B------:R-:W-:Y:S05]  /*11b00*/  BSYNC B1 ;  /* 0x0000000000017941 */ /* 0x000fea0003800000 */
.L_x_48:
        /* <DEDUP_REMOVED lines=10> */
.L_x_51:
[----:B------:R-:W-:Y:S05]  /*11bb0*/  BSYNC B1 ;  /* 0x0000000000017941 */ /* 0x000fea0003800000 */
.L_x_50:
        /* <DEDUP_REMOVED lines=10> */
.L_x_53:
[----:B------:R-:W-:Y:S05]  /*11c60*/  BSYNC B1 ;  /* 0x0000000000017941 */ /* 0x000fea0003800000 */
.L_x_52:
        /* <DEDUP_REMOVED lines=10> */
.L_x_55:
[----:B------:R-:W-:Y:S05]  /*11d10*/  BSYNC B1 ;  /* 0x0000000000017941 */ /* 0x000fea0003800000 */
.L_x_54:
        /* <DEDUP_REMOVED lines=10> */
.L_x_57:
[----:B------:R-:W-:Y:S05]  /*11dc0*/  BSYNC B1 ;  /* 0x0000000000017941 */ /* 0x000fea0003800000 */
.L_x_56:
        /* <DEDUP_REMOVED lines=10> */
.L_x_59:
[----:B------:R-:W-:Y:S05]  /*11e70*/  BSYNC B1 ;  /* 0x0000000000017941 */ /* 0x000fea0003800000 */
.L_x_58:
        /* <DEDUP_REMOVED lines=10> */
.L_x_61:
[----:B------:R-:W-:Y:S05]  /*11f20*/  BSYNC B1 ;  /* 0x0000000000017941 */ /* 0x000fea0003800000 */
.L_x_60:
        /* <DEDUP_REMOVED lines=10> */
.L_x_63:
[----:B------:R-:W-:Y:S05]  /*11fd0*/  BSYNC B1 ;  /* 0x0000000000017941 */ /* 0x000fea0003800000 */
.L_x_62:
        /* <DEDUP_REMOVED lines=10> */
.L_x_65:
[----:B------:R-:W-:Y:S05]  /*12080*/  BSYNC B1 ;  /* 0x0000000000017941 */ /* 0x000fea0003800000 */
.L_x_64:
        /* <DEDUP_REMOVED lines=10> */
.L_x_67:
[----:B------:R-:W-:Y:S05]  /*12130*/  BSYNC B1 ;  /* 0x0000000000017941 */ /* 0x000fea0003800000 */
.L_x_66:
        /* <DEDUP_REMOVED lines=10> */
.L_x_69:
[----:B------:R-:W-:Y:S05]  /*121e0*/  BSYNC B1 ;  /* 0x0000000000017941 */ /* 0x000fea0003800000 */
.L_x_68:
        /* <DEDUP_REMOVED lines=10> */
.L_x_71:
[----:B------:R-:W-:Y:S05]  /*12290*/  BSYNC B1 ;  /* 0x0000000000017941 */ /* 0x000fea0003800000 */
.L_x_70:
        /* <DEDUP_REMOVED lines=10> */
.L_x_73:
[----:B------:R-:W-:Y:S05]  /*12340*/  BSYNC B1 ;  /* 0x0000000000017941 */ /* 0x000fea0003800000 */
.L_x_72:
        /* <DEDUP_REMOVED lines=10> */
.L_x_75:
[----:B------:R-:W-:Y:S05]  /*123f0*/  BSYNC B1 ;  /* 0x0000000000017941 */ /* 0x000fea0003800000 */
.L_x_74:
        /* <DEDUP_REMOVED lines=10> */
.L_x_77:
[----:B------:R-:W-:Y:S05]  /*124a0*/  BSYNC B1 ;  /* 0x0000000000017941 */ /* 0x000fea0003800000 */
.L_x_76:
        /* <DEDUP_REMOVED lines=10> */
.L_x_79:
[----:B------:R-:W-:Y:S05]  /*12550*/  BSYNC B1 ;  /* 0x0000000000017941 */ /* 0x000fea0003800000 */
.L_x_78:
        /* <DEDUP_REMOVED lines=10> */
.L_x_81:
[----:B------:R-:W-:Y:S05]  /*12600*/  BSYNC B1 ;  /* 0x0000000000017941 */ /* 0x000fea0003800000 */
.L_x_80:
        /* <DEDUP_REMOVED lines=10> */
.L_x_83:
[----:B------:R-:W-:Y:S05]  /*126b0*/  BSYNC B1 ;  /* 0x0000000000017941 */ /* 0x000fea0003800000 */
.L_x_82:
        /* <DEDUP_REMOVED lines=10> */
.L_x_85:
[----:B------:R-:W-:Y:S05]  /*12760*/  BSYNC B1 ;  /* 0x0000000000017941 */ /* 0x000fea0003800000 */
.L_x_84:
        /* <DEDUP_REMOVED lines=10> */
.L_x_87:
[----:B------:R-:W-:Y:S05]  /*12810*/  BSYNC B1 ;  /* 0x0000000000017941 */ /* 0x000fea0003800000 */
.L_x_86:
        /* <DEDUP_REMOVED lines=10> */
.L_x_89:
[----:B------:R-:W-:Y:S05]  /*128c0*/  BSYNC B1 ;  /* 0x0000000000017941 */ /* 0x000fea0003800000 */
.L_x_88:
        /* <DEDUP_REMOVED lines=10> */
.L_x_91:
[----:B------:R-:W-:Y:S05]  /*12970*/  BSYNC B1 ;  /* 0x0000000000017941 */ /* 0x000fea0003800000 */
.L_x_90:
        /* <DEDUP_REMOVED lines=10> */
.L_x_93:
[----:B------:R-:W-:Y:S05]  /*12a20*/  BSYNC B1 ;  /* 0x0000000000017941 */ /* 0x000fea0003800000 */
.L_x_92:
        /* <DEDUP_REMOVED lines=10> */
.L_x_95:
[----:B------:R-:W-:Y:S05]  /*12ad0*/  BSYNC B1 ;  /* 0x0000000000017941 */ /* 0x000fea0003800000 */
.L_x_94:
        /* <DEDUP_REMOVED lines=10> */
.L_x_97:
[----:B------:R-:W-:Y:S05]  /*12b80*/  BSYNC B1 ;  /* 0x0000000000017941 */ /* 0x000fea0003800000 */
.L_x_96:
        /* <DEDUP_REMOVED lines=10> */
.L_x_99:
[----:B------:R-:W-:Y:S05]  /*12c30*/  BSYNC B1 ;  /* 0x0000000000017941 */ /* 0x000fea0003800000 */
.L_x_98:
        /* <DEDUP_REMOVED lines=10> */
.L_x_101:
[----:B------:R-:W-:Y:S05]  /*12ce0*/  BSYNC B1 ;  /* 0x0000000000017941 */ /* 0x000fea0003800000 */
.L_x_100:
        /* <DEDUP_REMOVED lines=10> */
.L_x_103:
[----:B------:R-:W-:Y:S05]  /*12d90*/  BSYNC B1 ;  /* 0x0000000000017941 */ /* 0x000fea0003800000 */
.L_x_102:
        /* <DEDUP_REMOVED lines=10> */
.L_x_105:
[----:B------:R-:W-:Y:S05]  /*12e40*/  BSYNC B1 ;  /* 0x0000000000017941 */ /* 0x000fea0003800000 */
.L_x_104:
        /* <DEDUP_REMOVED lines=10> */
.L_x_107:
[----:B------:R-:W-:Y:S05]  /*12ef0*/  BSYNC B1 ;  /* 0x0000000000017941 */ /* 0x000fea0003800000 */
.L_x_106:
        /* <DEDUP_REMOVED lines=10> */
.L_x_109:
[----:B------:R-:W-:Y:S05]  /*12fa0*/  BSYNC B1 ;  /* 0x0000000000017941 */ /* 0x000fea0003800000 */
.L_x_108:
        /* <DEDUP_REMOVED lines=10> */
.L_x_111:
[----:B------:R-:W-:Y:S05]  /*13050*/  BSYNC B1 ;  /* 0x0000000000017941 */ /* 0x000fea0003800000 */
.L_x_110:
        /* <DEDUP_REMOVED lines=10> */
.L_x_113:
[----:B------:R-:W-:Y:S05]  /*13100*/  BSYNC B1 ;  /* 0x0000000000017941 */ /* 0x000fea0003800000 */
.L_x_112:
        /* <DEDUP_REMOVED lines=10> */
.L_x_115:
[----:B------:R-:W-:Y:S05]  /*131b0*/  BSYNC B1 ;  /* 0x0000000000017941 */ /* 0x000fea0003800000 */
.L_x_114:
        /* <DEDUP_REMOVED lines=10> */
.L_x_117:
[----:B------:R-:W-:Y:S05]  /*13260*/  BSYNC B1 ;  /* 0x0000000000017941 */ /* 0x000fea0003800000 */
.L_x_116:
        /* <DEDUP_REMOVED lines=10> */
.L_x_119:
[----:B------:R-:W-:Y:S05]  /*13310*/  BSYNC B1 ;  /* 0x0000000000017941 */ /* 0x000fea0003800000 */
.L_x_118:
        /* <DEDUP_REMOVED lines=10> */
.L_x_121:
[----:B------:R-:W-:Y:S05]  /*133c0*/  BSYNC B1 ;  /* 0x0000000000017941 */ /* 0x000fea0003800000 */
.L_x_120:
[----:B--2---:R-:W2:Y:S01]  /*133d0*/  LDL.LU R23, [R1+0xbc] ;  /* 0x0000bc0001177983 */ /* 0x004ea20000300800 */
[----:B-----5:R-:W-:Y:S01]  /*133e0*/  LOP3.LUT R157, R156, 0xffffe000, RZ, 0xc0, !PT ;  /* 0xffffe0009c9d7812 */ /* 0x020fe200078ec0ff */
[----:B------:R-:W-:Y:S01]  /*133f0*/  BSSY B1, `(.L_x_122) ;  /* 0x0000009000017945 */ /* 0x000fe20003800000 */
[----:B------:R-:W-:-:S03]  /*13400*/  ISETP.GT.AND P1, PT, R0, 0x60, P3 ;  /* 0x000000600000780c */ /* 0x000fc60001f24270 */
[----:B------:R-:W-:-:S04]  /*13410*/  FMUL R157, R157, R16 ;  /* 0x000000109d9d7220 */ /* 0x000fc80000400000 */
[----:B--2---:R-:W-:Y:S01]  /*13420*/  FFMA R157, R23, R2, R157 ;  /* 0x00000002179d7223 */ /* 0x004fe2000000009d */
[----:B------:R-:W-:-:S04]  /*13430*/  MOV R23, R156 ;  /* 0x0000009c00177202 */ /* 0x000fc80000000f00 */
[----:B------:R-:W-:-:S05]  /*13440*/  F2FP.TF32.F32.PACK_B R157, R157 ;  /* 0x0000009dff9d723e */ /* 0x000fca00024050ff */
[----:B------:R2:W-:Y:S01]  /*13450*/  @P2 STG.E desc[UR44][R6.64+0x164], R157 ;  /* 0x0001649d06002986 */ /* 0x0005e2000c10192c */
[----:B------:R-:W-:Y:S05]  /*13460*/  @!P1 BRA `(.L_x_123) ;  /* 0x0000000000049947 */ /* 0x000fea0003800000 */
[----:B------:R0:W5:Y:S02]  /*13470*/  LDG.E.LTC128B R23, desc[UR44][R10.64+0x180] ;  /* 0x0001802c0a177981 */ /* 0x000164000c1e1920 */
.L_x_123:
[----:B------:R-:W-:Y:S05]  /*13480*/  BSYNC B1 ;  /* 0x0000000000017941 */ /* 0x000fea0003800000 */
.L_x_122:
[----:B--2---:R-:W2:Y:S01]  /*13490*/  LDL.LU R157, [R1+0xc0] ;  /* 0x0000c000019d7983 */ /* 0x004ea20000300800 */
[----:B-----5:R-:W-:Y:S01]  /*134a0*/  LOP3.LUT R156, R23, 0xffffe000, RZ, 0xc0, !PT ;  /* 0xffffe000179c7812 */ /* 0x020fe200078ec0ff */
        /* <DEDUP_REMOVED lines=8> */
.L_x_125:
[----:B------:R-:W-:Y:S05]  /*13530*/  BSYNC B1 ;  /* 0x0000000000017941 */ /* 0x000fea0003800000 */
.L_x_124:
        /* <DEDUP_REMOVED lines=10> */
.L_x_127:
[----:B------:R-:W-:Y:S05]  /*135e0*/  BSYNC B1 ;  /* 0x0000000000017941 */ /* 0x000fea0003800000 */
.L_x_126:
        /* <DEDUP_REMOVED lines=10> */
.L_x_129:
[----:B------:R-:W-:Y:S05]  /*13690*/  BSYNC B1 ;  /* 0x0000000000017941 */ /* 0x000fea0003800000 */
.L_x_128:
        /* <DEDUP_REMOVED lines=10> */
.L_x_131:
[----:B------:R-:W-:Y:S05]  /*13740*/  BSYNC B1 ;  /* 0x0000000000017941 */ /* 0x000fea0003800000 */
.L_x_130:
        /* <DEDUP_REMOVED lines=10> */
.L_x_133:
[----:B------:R-:W-:Y:S05]  /*137f0*/  BSYNC B1 ;  /* 0x0000000000017941 */ /* 0x000fea0003800000 */
.L_x_132:
        /* <DEDUP_REMOVED lines=10> */
.L_x_135:
[----:B------:R-:W-:Y:S05]  /*138a0*/  BSYNC B1 ;  /* 0x0000000000017941 */ /* 0x000fea0003800000 */
.L_x_134:
        /* <DEDUP_REMOVED lines=10> */
.L_x_137:
[----:B------:R-:W-:Y:S05]  /*13950*/  BSYNC B1 ;  /* 0x0000000000017941 */ /* 0x000fea0003800000 */
.L_x_136:
        /* <DEDUP_REMOVED lines=10> */
.L_x_139:
[----:B------:R-:W-:Y:S05]  /*13a00*/  BSYNC B1 ;  /* 0x0000000000017941 */ /* 0x000fea0003800000 */
.L_x_138:
        /* <DEDUP_REMOVED lines=10> */
.L_x_141:
[----:B------:R-:W-:Y:S05]  /*13ab0*/  BSYNC B1 ;  /* 0x0000000000017941 */ /* 0x000fea0003800000 */
.L_x_140:
        /* <DEDUP_REMOVED lines=10> */
.L_x_143:
[----:B------:R-:W-:Y:S05]  /*13b60*/  BSYNC B1 ;  /* 0x0000000000017941 */ /* 0x000fea0003800000 */
.L_x_142:
        /* <DEDUP_REMOVED lines=10> */
.L_x_145:
[----:B------:R-:W-:Y:S05]  /*13c10*/  BSYNC B1 ;  /* 0x0000000000017941 */ /* 0x000fea0003800000 */
.L_x_144:
        /* <DEDUP_REMOVED lines=10> */
.L_x_147:
[----:B------:R-:W-:Y:S05]  /*13cc0*/  BSYNC B1 ;  /* 0x0000000000017941 */ /* 0x000fea0003800000 */
.L_x_146:
        /* <DEDUP_REMOVED lines=10> */
.L_x_149:
[----:B------:R-:W-:Y:S05]  /*13d70*/  BSYNC B1 ;  /* 0x0000000000017941 */ /* 0x000fea0003800000 */
.L_x_148:
        /* <DEDUP_REMOVED lines=10> */
.L_x_151:
[----:B------:R-:W-:Y:S05]  /*13e20*/  BSYNC B1 ;  /* 0x0000000000017941 */ /* 0x000fea0003800000 */
.L_x_150:
        /* <DEDUP_REMOVED lines=10> */
.L_x_153:
[----:B------:R-:W-:Y:S05]  /*13ed0*/  BSYNC B1 ;  /* 0x0000000000017941 */ /* 0x000fea0003800000 */
.L_x_152:
        /* <DEDUP_REMOVED lines=10> */
.L_x_155:
[----:B------:R-:W-:Y:S05]  /*13f80*/  BSYNC B1 ;  /* 0x0000000000017941 */ /* 0x000fea0003800000 */
.L_x_154:
        /* <DEDUP_REMOVED lines=10> */
.L_x_157:
[----:B------:R-:W-:Y:S05]  /*14030*/  BSYNC B1 ;  /* 0x0000000000017941 */ /* 0x000fea0003800000 */
.L_x_156:
        /* <DEDUP_REMOVED lines=10> */
.L_x_159:
[----:B------:R-:W-:Y:S05]  /*140e0*/  BSYNC B1 ;  /* 0x0000000000017941 */ /* 0x000fea0003800000 */
.L_x_158:
        /* <DEDUP_REMOVED lines=10> */
.L_x_161:
[----:B------:R-:W-:Y:S05]  /*14190*/  BSYNC B1 ;  /* 0x0000000000017941 */ /* 0x000fea0003800000 */
.L_x_160:
        /* <DEDUP_REMOVED lines=10> */
.L_x_163:
[----:B------:R-:W-:Y:S05]  /*14240*/  BSYNC B1 ;  /* 0x0000000000017941 */ /* 0x000fea0003800000 */
.L_x_162:
        /* <DEDUP_REMOVED lines=10> */
.L_x_165:
[----:B------:R-:W-:Y:S05]  /*142f0*/  BSYNC B1 ;  /* 0x0000000000017941 */ /* 0x000fea0003800000 */
.L_x_164:
        /* <DEDUP_REMOVED lines=10> */
.L_x_167:
[----:B------:R-:W-:Y:S05]  /*143a0*/  BSYNC B1 ;  /* 0x0000000000017941 */ /* 0x000fea0003800000 */
.L_x_166:
        /* <DEDUP_REMOVED lines=10> */
.L_x_169:
[----:B------:R-:W-:Y:S05]  /*14450*/  BSYNC B1 ;  /* 0x0000000000017941 */ /* 0x000fea0003800000 */
.L_x_168:
        /* <DEDUP_REMOVED lines=10> */
.L_x_171:
[----:B------:R-:W-:Y:S05]  /*14500*/  BSYNC B1 ;  /* 0x0000000000017941 */ /* 0x000fea0003800000 */
.L_x_170:
        /* <DEDUP_REMOVED lines=10> */
.L_x_173:
[----:B------:R-:W-:Y:S05]  /*145b0*/  BSYNC B1 ;  /* 0x0000000000017941 */ /* 0x000fea0003800000 */
.L_x_172:
        /* <DEDUP_REMOVED lines=10> */
.L_x_175:
[----:B------:R-:W-:Y:S05]  /*14660*/  BSYNC B1 ;  /* 0x0000000000017941 */ /* 0x000fea0003800000 */
.L_x_174:
        /* <DEDUP_REMOVED lines=10> */
.L_x_177:
[----:B------:R-:W-:Y:S05]  /*14710*/  BSYNC B1 ;  /* 0x0000000000017941 */ /* 0x000fea0003800000 */
.L_x_176:
        /* <DEDUP_REMOVED lines=10> */
.L_x_179:
[----:B------:R-:W-:Y:S05]  /*147c0*/  BSYNC B1 ;  /* 0x0000000000017941 */ /* 0x000fea0003800000 */
.L_x_178:
        /* <DEDUP_REMOVED lines=10> */
.L_x_181:
[----:B------:R-:W-:Y:S05]  /*14870*/  BSYNC B1 ;  /* 0x0000000000017941 */ /* 0x000fea0003800000 */
.L_x_180:
        /* <DEDUP_REMOVED lines=10> */
.L_x_183:
[----:B------:R-:W-:Y:S05]  /*14920*/  BSYNC B1 ;  /* 0x0000000000017941 */ /* 0x000fea0003800000 */
.L_x_182:
        /* <DEDUP_REMOVED lines=10> */
.L_x_185:
[----:B------:R-:W-:Y:S05]  /*149d0*/  BSYNC B1 ;  /* 0x0000000000017941 */ /* 0x000fea0003800000 */
.L_x_184:
        /* <DEDUP_REMOVED lines=10> */
.L_x_187:
[----:B------:R-:W-:Y:S05]  /*14a80*/  BSYNC B1 ;  /* 0x0000000000017941 */ /* 0x000fea0003800000 */
.L_x_186:
        /* <DEDUP_REMOVED lines=10> */
.L_x_189:
[----:B------:R-:W-:Y:S05]  /*14b30*/  BSYNC B1 ;  /* 0x0000000000017941 */ /* 0x000fea0003800000 */
.L_x_188:
        /* <DEDUP_REMOVED lines=10> */
.L_x_191:
[----:B------:R-:W-:Y:S05]  /*14be0*/  BSYNC B1 ;  /* 0x0000000000017941 */ /* 0x000fea0003800000 */
.L_x_190:
        /* <DEDUP_REMOVED lines=10> */
.L_x_193:
[----:B------:R-:W-:Y:S05]  /*14c90*/  BSYNC B1 ;  /* 0x0000000000017941 */ /* 0x000fea0003800000 */
.L_x_192:
        /* <DEDUP_REMOVED lines=10> */
.L_x_195:
[----:B------:R-:W-:Y:S05]  /*14d40*/  BSYNC B1 ;  /* 0x0000000000017941 */ /* 0x000fea0003800000 */
.L_x_194:
        /* <DEDUP_REMOVED lines=10> */
.L_x_197:
[----:B------:R-:W-:Y:S05]  /*14df0*/  BSYNC B1 ;  /* 0x0000000000017941 */ /* 0x000fea0003800000 */
.L_x_196:
        /* <DEDUP_REMOVED lines=10> */
.L_x_199:
[----:B------:R-:W-:Y:S05]  /*14ea0*/  BSYNC B1 ;  /* 0x0000000000017941 */ /* 0x000fea0003800000 */
.L_x_198:
        /* <DEDUP_REMOVED lines=10> */
.L_x_201:
[----:B------:R-:W-:Y:S05]  /*14f50*/  BSYNC B1 ;  /* 0x0000000000017941 */ /* 0x000fea0003800000 */
.L_x_200:
        /* <DEDUP_REMOVED lines=10> */
.L_x_203:
[----:B------:R-:W-:Y:S05]  /*15000*/  BSYNC B1 ;  /* 0x0000000000017941 */ /* 0x000fea0003800000 */
.L_x_202:
        /* <DEDUP_REMOVED lines=10> */
.L_x_205:
[----:B------:R-:W-:Y:S05]  /*150b0*/  BSYNC B1 ;  /* 0x0000000000017941 */ /* 0x000fea0003800000 */
.L_x_204:
        /* <DEDUP_REMOVED lines=10> */
.L_x_207:
[----:B------:R-:W-:Y:S05]  /*15160*/  BSYNC B1 ;  /* 0x0000000000017941 */ /* 0x000fea0003800000 */
.L_x_206:
        /* <DEDUP_REMOVED lines=10> */
.L_x_209:
[----:B------:R-:W-:Y:S05]  /*15210*/  BSYNC B1 ;  /* 0x0000000000017941 */ /* 0x000fea0003800000 */
.L_x_208:
        /* <DEDUP_REMOVED lines=10> */
.L_x_211:
[----:B------:R-:W-:Y:S05]  /*152c0*/  BSYNC B1 ;  /* 0x0000000000017941 */ /* 0x000fea0003800000 */
.L_x_210:
        /* <DEDUP_REMOVED lines=10> */
.L_x_213:
[----:B------:R-:W-:Y:S05]  /*15370*/  BSYNC B1 ;  /* 0x0000000000017941 */ /* 0x000fea0003800000 */
.L_x_212:
        /* <DEDUP_REMOVED lines=10> */
.L_x_215:
[----:B------:R-:W-:Y:S05]  /*15420*/  BSYNC B1 ;  /* 0x0000000000017941 */ /* 0x000fea0003800000 */
.L_x_214:
        /* <DEDUP_REMOVED lines=10> */
.L_x_217:
[----:B------:R-:W-:Y:S05]  /*154d0*/  BSYNC B1 ;  /* 0x0000000000017941 */ /* 0x000fea0003800000 */
.L_x_216:
        /* <DEDUP_REMOVED lines=10> */
.L_x_219:
[----:B------:R-:W-:Y:S05]  /*15580*/  BSYNC B1 ;  /* 0x0000000000017941 */ /* 0x000fea0003800000 */
.L_x_218:
        /* <DEDUP_REMOVED lines=10> */
.L_x_221:
[----:B------:R-:W-:Y:S05]  /*15630*/  BSYNC B1 ;  /* 0x0000000000017941 */ /* 0x000fea0003800000 */
.L_x_220:
        /* <DEDUP_REMOVED lines=10> */
.L_x_223:
[----:B------:R-:W-:Y:S05]  /*156e0*/  BSYNC B1 ;  /* 0x0000000000017941 */ /* 0x000fea0003800000 */
.L_x_222:
        /* <DEDUP_REMOVED lines=10> */
.L_x_225:
[----:B------:R-:W-:Y:S05]  /*15790*/  BSYNC B1 ;  /* 0x0000000000017941 */ /* 0x000fea0003800000 */
.L_x_224:
        /* <DEDUP_REMOVED lines=10> */
.L_x_227:
[----:B------:R-:W-:Y:S05]  /*15840*/  BSYNC B1 ;  /* 0x0000000000017941 */ /* 0x000fea0003800000 */
.L_x_226:
        /* <DEDUP_REMOVED lines=10> */
.L_x_229:
[----:B------:R-:W-:Y:S05]  /*158f0*/  BSYNC B1 ;  /* 0x0000000000017941 */ /* 0x000fea0003800000 */
.L_x_228:
        /* <DEDUP_REMOVED lines=10> */
.L_x_231:
[----:B------:R-:W-:Y:S05]  /*159a0*/  BSYNC B1 ;  /* 0x0000000000017941 */ /* 0x000fea0003800000 */
.L_x_230:
        /* <DEDUP_REMOVED lines=10> */
.L_x_233:
[----:B------:R-:W-:Y:S05]  /*15a50*/  BSYNC B1 ;  /* 0x0000000000017941 */ /* 0x000fea0003800000 */
.L_x_232:
        /* <DEDUP_REMOVED lines=10> */
.L_x_235:
[----:B------:R-:W-:Y:S05]  /*15b00*/  BSYNC B1 ;  /* 0x0000000000017941 */ /* 0x000fea0003800000 */
.L_x_234:
        /* <DEDUP_REMOVED lines=10> */
.L_x_237:
[----:B------:R-:W-:Y:S05]  /*15bb0*/  BSYNC B1 ;  /* 0x0000000000017941 */ /* 0x000fea0003800000 */
.L_x_236:
        /* <DEDUP_REMOVED lines=10> */
.L_x_239:
[----:B------:R-:W-:Y:S05]  /*15c60*/  BSYNC B1 ;  /* 0x0000000000017941 */ /* 0x000fea0003800000 */
.L_x_238:
        /* <DEDUP_REMOVED lines=10> */
.L_x_241:
[----:B------:R-:W-:Y:S05]  /*15d10*/  BSYNC B1 ;  /* 0x0000000000017941 */ /* 0x000fea0003800000 */
.L_x_240:
        /* <DEDUP_REMOVED lines=10> */
.L_x_243:
[----:B------:R-:W-:Y:S05]  /*15dc0*/  BSYNC B1 ;  /* 0x0000000000017941 */ /* 0x000fea0003800000 */
.L_x_242:
        /* <DEDUP_REMOVED lines=10> */
.L_x_245:
[----:B------:R-:W-:Y:S05]  /*15e70*/  BSYNC B1 ;  /* 0x0000000000017941 */ /* 0x000fea0003800000 */
.L_x_244:
        /* <DEDUP_REMOVED lines=10> */
.L_x_247:
[----:B------:R-:W-:Y:S05]  /*15f20*/  BSYNC B1 ;  /* 0x0000000000017941 */ /* 0x000fea0003800000 */
.L_x_246:
        /* <DEDUP_REMOVED lines=10> */
.L_x_249:
[----:B------:R-:W-:Y:S05]  /*15fd0*/  BSYNC B1 ;  /* 0x0000000000017941 */ /* 0x000fea0003800000 */
.L_x_248:
        /* <DEDUP_REMOVED lines=10> */
.L_x_251:
[----:B------:R-:W-:Y:S05]  /*16080*/  BSYNC B1 ;  /* 0x0000000000017941 */ /* 0x000fea0003800000 */
.L_x_250:
        /* <DEDUP_REMOVED lines=10> */
.L_x_253:
[----:B------:R-:W-:Y:S05]  /*16130*/  BSYNC B1 ;  /* 0x0000000000017941 */ /* 0x000fea0003800000 */
.L_x_252:
        /* <DEDUP_REMOVED lines=10> */
.L_x_255:
[----:B------:R-:W-:Y:S05]  /*161e0*/  BSYNC B1 ;  /* 0x0000000000017941 */ /* 0x000fea0003800000 */
.L_x_254:
        /* <DEDUP_REMOVED lines=10> */
.L_x_257:
[----:B------:R-:W-:Y:S05]  /*16290*/  BSYNC B1 ;  /* 0x0000000000017941 */ /* 0x000fea0003800000 */
.L_x_256:
        /* <DEDUP_REMOVED lines=10> */
.L_x_259:
[----:B------:R-:W-:Y:S05]  /*16340*/  BSYNC B1 ;  /* 0x0000000000017941 */ /* 0x000fea0003800000 */
.L_x_258:
        /* <DEDUP_REMOVED lines=10> */
.L_x_261:
[----:B------:R-:W-:Y:S05]  /*163f0*/  BSYNC B1 ;  /* 0x0000000000017941 */ /* 0x000fea0003800000 */
.L_x_260:
        /* <DEDUP_REMOVED lines=10> */
.L_x_263:
[----:B------:R-:W-:Y:S05]  /*164a0*/  BSYNC B1 ;  /* 0x0000000000017941 */ /* 0x000fea0003800000 */
.L_x_262:
        /* <DEDUP_REMOVED lines=10> */
.L_x_265:
[----:B------:R-:W-:Y:S05]  /*16550*/  BSYNC B1 ;  /* 0x0000000000017941 */ /* 0x000fea0003800000 */
.L_x_264:
        /* <DEDUP_REMOVED lines=10> */
.L_x_267:
[----:B------:R-:W-:Y:S05]  /*16600*/  BSYNC B1 ;  /* 0x0000000000017941 */ /* 0x000fea0003800000 */
.L_x_266:
        /* <DEDUP_REMOVED lines=10> */
.L_x_269:
[----:B------:R-:W-:Y:S05]  /*166b0*/  BSYNC B1 ;  /* 0x0000000000017941 */ /* 0x000fea0003800000 */
.L_x_268:
        /* <DEDUP_REMOVED lines=10> */
.L_x_271:
[----:B------:R-:W-:Y:S05]  /*16760*/  BSYNC B1 ;  /* 0x0000000000017941 */ /* 0x000fea0003800000 */
.L_x_270:
        /* <DEDUP_REMOVED lines=10> */
.L_x_273:
[----:B------:R-:W-:Y:S05]  /*16810*/  BSYNC B1 ;  /* 0x0000000000017941 */ /* 0x000fea0003800000 */
.L_x_272:
        /* <DEDUP_REMOVED lines=10> */
.L_x_275:
[----:B------:R-:W-:Y:S05]  /*168c0*/  BSYNC B1 ;  /* 0x0000000000017941 */ /* 0x000fea0003800000 */
.L_x_274:
        /* <DEDUP_REMOVED lines=10> */
.L_x_277:
[----:B------:R-:W-:Y:S05]  /*16970*/  BSYNC B1 ;  /* 0x0000000000017941 */ /* 0x000fea0003800000 */
.L_x_276:
[----:B01-34-:R-:W3:Y:S01]  /*16980*/  LDL.LU R10, [R1+0x1f4] ;  /* 0x0001f400010a7983 */ /* 0x01bee20000300800 */
        /* <DEDUP_REMOVED lines=9> */
.L_x_279:
[----:B------:R-:W-:Y:S05]  /*16a20*/  BSYNC B1 ;  /* 0x0000000000017941 */ /* 0x000fea0003800000 */
.L_x_278:
[----:B------:R-:W3:Y:S01]  /*16a30*/  LDL.LU R10, [R1+0x1f8] ;  /* 0x0001f800010a7983 */ /* 0x000ee20000300800 */
[----:B0----5:R-:W-:Y:S01]  /*16a40*/  LOP3.LUT R11, R23, 0xffffe000, RZ, 0xc0, !PT ;  /* 0xffffe000170b7812 */ /* 0x021fe200078ec0ff */
[----:B------:R-:W-:Y:S01]  /*16a50*/  BSSY B1, `(.L_x_280) ;  /* 0x000000b000017945 */ /* 0x000fe20003800000 */
[----:B------:R-:W-:Y:S02]  /*16a60*/  ISETP.GT.AND P1, PT, R0, 0xf9, P0 ;  /* 0x000000f90000780c */ /* 0x000fe40000724270 */
[----:B------:R-:W-:Y:S01]  /*16a70*/  IADD3 R169, P2, R3, 0x80, RZ ;  /* 0x0000008003a97810 */ /* 0x000fe20007f5e0ff */
[----:B------:R-:W-:-:S04]  /*16a80*/  FMUL R11, R11, R16 ;  /* 0x000000100b0b7220 */ /* 0x000fc80000400000 */
[----:B------:R-:W-:Y:S02]  /*16a90*/  IMAD.X R3, RZ, RZ, UR7, P2 ;  /* 0x00000007ff037e24 */ /* 0x000fe400090e06ff */
[----:B---3--:R-:W-:Y:S02]  /*16aa0*/  FFMA R11, R10, R2, R11 ;  /* 0x000000020a0b7223 */ /* 0x008fe4000000000b */
[----:B------:R-:W-:-:S03]  /*16ab0*/  IMAD R10, R3, R14, RZ ;  /* 0x0000000e030a7224 */ /* 0x000fc600078e02ff */
[----:B------:R-:W-:-:S05]  /*16ac0*/  F2FP.TF32.F32.PACK_B R11, R11 ;  /* 0x0000000bff0b723e */ /* 0x000fca00024050ff */
[----:B------:R0:W-:Y:S01]  /*16ad0*/  @P4 STG.E desc[UR44][R6.64+0x3e0], R11 ;  /* 0x0003e00b06004986 */ /* 0x0001e2000c10192c */
[----:B------:R-:W-:Y:S05]  /*16ae0*/  @!P1 BRA `(.L_x_281) ;  /* 0x0000000000049947 */ /* 0x000fea0003800000 */
[----:B------:R3:W5:Y:S02]  /*16af0*/  LDG.E.LTC128B R23, desc[UR44][R8.64+0x3e4] ;  /* 0x0003e42c08177981 */ /* 0x000764000c1e1920 */
.L_x_281:
[----:B------:R-:W-:Y:S05]  /*16b00*/  BSYNC B1 ;  /* 0x0000000000017941 */ /* 0x000fea0003800000 */
.L_x_280:
[----:B0-----:R-:W4:Y:S01]  /*16b10*/  LDL.LU R11, [R1+0x1fc] ;  /* 0x0001fc00010b7983 */ /* 0x001f220000300800 */
[----:B-----5:R-:W-:Y:S01]  /*16b20*/  LOP3.LUT R3, R23, 0xffffe000, RZ, 0xc0, !PT ;  /* 0xffffe00017037812 */ /* 0x020fe200078ec0ff */
[C---:B------:R-:W-:Y:S01]  /*16b30*/  IMAD R167, R169.reuse, R15, R10 ;  /* 0x0000000fa9a77224 */ /* 0x040fe200078e020a */
[----:B------:R-:W-:Y:S01]  /*16b40*/  ISETP.GT.AND P0, PT, R158, 0x80, PT ;  /* 0x000000809e00780c */ /* 0x000fe20003f04270 */
[----:B-1-3--:R-:W-:-:S04]  /*16b50*/  IMAD.WIDE.U32 R8, R169, R14, R20 ;  /* 0x0000000ea9087225 */ /* 0x00afc800078e0014 */
[----:B------:R-:W-:Y:S01]  /*16b60*/  FMUL R3, R3, R16 ;  /* 0x0000001003037220 */ /* 0x000fe20000400000 */
[----:B------:R-:W-:Y:S01]  /*16b70*/  ISETP.GT.AND P4, PT, R0, RZ, P0 ;  /* 0x000000ff0000720c */ /* 0x000fe20000784270 */
[----:B------:R-:W-:Y:S01]  /*16b80*/  IMAD.IADD R9, R9, 0x1, R167 ;  /* 0x0000000109097824 */ /* 0x000fe200078e02a7 */
[----:B------:R-:W-:Y:S01]  /*16b90*/  LEA R10, P2, R8, R12, 0x2 ;  /* 0x0000000c080a7211 */ /* 0x000fe200078410ff */
[----:B----4-:R-:W-:-:S03]  /*16ba0*/  FFMA R15, R11, R2, R3 ;  /* 0x000000020b0f7223 */ /* 0x010fc60000000003 */
[----:B------:R-:W-:Y:S02]  /*16bb0*/  LEA.HI.X R11, R8, R13, R9, 0x2, P2 ;  /* 0x0000000d080b7211 */ /* 0x000fe400010f1409 */
[----:B------:R-:W-:-:S05]  /*16bc0*/  F2FP.TF32.F32.PACK_B R15, R15 ;  /* 0x0000000fff0f723e */ /* 0x000fca00024050ff */
[----:B------:R0:W-:Y:S04]  /*16bd0*/  @P1 STG.E desc[UR44][R6.64+0x3e4], R15 ;  /* 0x0003e40f06001986 */ /* 0x0001e8000c10192c */
[----:B------:R-:W3:Y:S01]  /*16be0*/  @P4 LDG.E.LTC128B R23, desc[UR44][R10.64] ;  /* 0x0000002c0a174981 */ /* 0x000ee2000c1e1920 */
[----:B------:R-:W-:Y:S01]  /*16bf0*/  MOV R163, UR8 ;  /* 0x0000000800a37c02 */ /* 0x000fe20008000f00 */
[----:B------:R-:W-:Y:S01]  /*16c00*/  IMAD.WIDE.U32 R8, R169, R14, R18 ;  /* 0x0000000ea9087225 */ /* 0x000fe200078e0012 */
[----:B------:R-:W-:Y:S01]  /*16c10*/  ISETP.GT.AND P2, PT, R0, 0x1, P0 ;  /* 0x000000010000780c */ /* 0x000fe20000744270 */
[----:B------:R-:W-:Y:S02]  /*16c20*/  BSSY B1, `(.L_x_282) ;  /* 0x0000013000017945 */ /* 0x000fe40003800000 */
[----:B------:R-:W-:-:S02]  /*16c30*/  IMAD.IADD R9, R167, 0x1, R9 ;  /* 0x00000001a7097824 */ /* 0x000fc400078e0209 */
[----:B------:R-:W-:Y:S02]  /*16c40*/  IMAD.U32 R165, RZ, RZ, UR8 ;  /* 0x00000008ffa57e24 */ /* 0x000fe4000f8e00ff */
[----:B------:R-:W-:Y:S02]  /*16c50*/  IMAD.U32 R164, RZ, RZ, UR9 ;  /* 0x00000009ffa47e24 */ /* 0x000fe4000f8e00ff */
[----:B------:R-:W-:Y:S02]  /*16c60*/  IMAD.SHL.U32 R163, R163, 0x200, RZ ;  /* 0x00000200a3a37824 */ /* 0x000fe400078e00ff */
[----:B--2---:R-:W-:Y:S01]  /*16c70*/  IMAD.WIDE.U32 R156, R22, UR42, R8 ;  /* 0x0000002a169c7c25 */ /* 0x004fe2000f8e0008 */
[----:B------:R-:W-:Y:S02]  /*16c80*/  SHF.L.U64.HI R165, R165, 0x9, R164 ;  /* 0x00000009a5a57819 */ /* 0x000fe400000102a4 */
[----:B------:R-:W-:Y:S02]  /*16c90*/  IADD3 R8, P1, R163, R4, RZ ;  /* 0x00000004a3087210 */ /* 0x000fe40007f3e0ff */
[----:B0-----:R-:W-:-:S03]  /*16ca0*/  LEA R6, P3, R156, R12, 0x2 ;  /* 0x0000000c9c067211 */ /* 0x001fc600078610ff */
[----:B------:R-:W-:Y:S01]  /*16cb0*/  IMAD.X R9, R165, 0x1, R5, P1 ;  /* 0x00000001a5097824 */ /* 0x000fe200008e0605 */
[----:B---3--:R-:W-:-:S05]  /*16cc0*/  LOP3.LUT R3, R23, 0xffffe000, RZ, 0xc0, !PT ;  /* 0xffffe00017037812 */ /* 0x008fca00078ec0ff */
[----:B------:R-:W-:-:S04]  /*16cd0*/  FMUL R3, R3, R16 ;  /* 0x0000001003037220 */ /* 0x000fc80000400000 */
[----:B------:R-:W-:Y:S01]  /*16ce0*/  FFMA R11, R24, R2, R3 ;  /* 0x00000002180b7223 */ /* 0x000fe20000000003 */
[----:B------:R-:W-:-:S04]  /*16cf0*/  IADD3 R3, R159, R157, RZ ;  /* 0x0000009d9f037210 */ /* 0x000fc80007ffe0ff */
[----:B------:R-:W-:Y:S02]  /*16d00*/  F2FP.TF32.F32.PACK_B R11, R11 ;  /* 0x0000000bff0b723e */ /* 0x000fe400024050ff */
[----:B------:R-:W-:-:S03]  /*16d10*/  LEA.HI.X R7, R156, R13, R3, 0x2, P3 ;  /* 0x0000000d9c077211 */ /* 0x000fc600018f1403 */
[----:B------:R0:W-:Y:S01]  /*16d20*/  @P4 STG.E desc[UR44][R8.64], R11 ;  /* 0x0000000b08004986 */ /* 0x0001e2000c10192c */
[----:B------:R-:W-:Y:S05]  /*16d30*/  @!P2 BRA `(.L_x_283) ;  /* 0x000000000004a947 */ /* 0x000fea0003800000 */
[----:B------:R1:W5:Y:S02]  /*16d40*/  LDG.E.LTC128B R23, desc[UR44][R6.64+0x4] ;  /* 0x0000042c06177981 */ /* 0x000364000c1e1920 */
.L_x_283:
[----:B------:R-:W-:Y:S05]  /*16d50*/  BSYNC B1 ;  /* 0x0000000000017941 */ /* 0x000fea0003800000 */
.L_x_282:
[----:B-----5:R-:W-:Y:S01]  /*16d60*/  LOP3.LUT R3, R23, 0xffffe000, RZ, 0xc0, !PT ;  /* 0xffffe00017037812 */ /* 0x020fe200078ec0ff */
[----:B------:R-:W-:Y:S01]  /*16d70*/  IMAD.WIDE.U32 R14, R169, R14, R154 ;  /* 0x0000000ea90e7225 */ /* 0x000fe200078e009a */
[----:B------:R-:W-:Y:S01]  /*16d80*/  ISETP.GT.AND P1, PT, R158, 0x88, PT ;  /* 0x000000889e00780c */ /* 0x000fe20003f24270 */
[----:B------:R-:W-:Y:S02]  /*16d90*/  BSSY B1, `(.L_x_284) ;  /* 0x0000010000017945 */ /* 0x000fe40003800000 */
[----:B------:R-:W-:Y:S01]  /*16da0*/  FMUL R10, R3, R16 ;  /* 0x00000010030a7220 */ /* 0x000fe20000400000 */
[----:B------:R-:W-:Y:S01]  /*16db0*/  ISETP.GT.AND P3, PT, R0, RZ, P1 ;  /* 0x000000ff0000720c */ /* 0x000fe20000f64270 */
[----:B------:R-:W-:Y:S01]  /*16dc0*/  IMAD.IADD R167, R167, 0x1, R15 ;  /* 0x00000001a7a77824 */ /* 0x000fe200078e020f */
[----:B------:R-:W-:Y:S01]  /*16dd0*/  IADD3 R152, P4, R152, R14, RZ ;  /* 0x0000000e98987210 */ /* 0x000fe20007f9e0ff */
[----:B------:R-:W-:Y:S01]  /*16de0*/  FFMA R25, R25, R2, R10 ;  /* 0x0000000219197223 */ /* 0x000fe2000000000a */
[----:B------:R-:W-:Y:S01]  /*16df0*/  IADD3 R14, P5, R18, R14, RZ ;  /* 0x0000000e120e7210 */ /* 0x000fe20007fbe0ff */
[----:B------:R-:W-:-:S02]  /*16e00*/  IMAD.MOV.U32 R3, RZ, RZ, R23 ;  /* 0x000000ffff037224 */ /* 0x000fc400078e0017 */
[----:B------:R-:W-:Y:S01]  /*16e10*/  IMAD.X R20, R167, 0x1, R21, P4 ;  /* 0x00000001a7147824 */ /* 0x000fe200020e0615 */
[----:B------:R-:W-:Y:S02]  /*16e20*/  F2FP.TF32.F32.PACK_B R25, R25 ;  /* 0x00000019ff19723e */ /* 0x000fe400024050ff */
[C---:B------:R-:W-:Y:S02]  /*16e30*/  LEA R10, P4, R152.reuse, R12, 0x2 ;  /* 0x0000000c980a7211 */ /* 0x040fe400078810ff */
[----:B------:R-:W-:Y:S01]  /*16e40*/  IADD3.X R15, R19, R167, RZ, P5, !PT ;  /* 0x000000a7130f7210 */ /* 0x000fe20002ffe4ff */
[----:B------:R2:W-:Y:S01]  /*16e50*/  @P2 STG.E desc[UR44][R8.64+0x4], R25 ;  /* 0x0000041908002986 */ /* 0x0005e2000c10192c */
[----:B0-----:R-:W-:Y:S01]  /*16e60*/  LEA.HI.X R11, R152, R13, R20, 0x2, P4 ;  /* 0x0000000d980b7211 */ /* 0x001fe200020f1414 */
[----:B------:R-:W-:Y:S08]  /*16e70*/  @!P3 BRA `(.L_x_285) ;  /* 0x000000000004b947 */ /* 0x000ff00003800000 */
[----:B------:R0:W5:Y:S02]  /*16e80*/  LDG.E.LTC128B R3, desc[UR44][R10.64] ;  /* 0x0000002c0a037981 */ /* 0x000164000c1e1920 */
.L_x_285:
[----:B------:R-:W-:Y:S05]  /*16e90*/  BSYNC B1 ;  /* 0x0000000000017941 */ /* 0x000fea0003800000 */
.L_x_284:
[----:B0----5:R-:W-:Y:S01]  /*16ea0*/  LOP3.LUT R11, R3, 0xffffe000, RZ, 0xc0, !PT ;  /* 0xffffe000030b7812 */ /* 0x021fe200078ec0ff */
[----:B------:R-:W-:Y:S01]  /*16eb0*/  IMAD.WIDE.U32 R22, R22, UR42, R14 ;  /* 0x0000002a16167c25 */ /* 0x000fe2000f8e000e */
[----:B------:R-:W-:Y:S01]  /*16ec0*/  IADD3 R10, P2, R8, R161, RZ ;  /* 0x000000a1080a7210 */ /* 0x000fe20007f5e0ff */
[----:B------:R-:W-:Y:S01]  /*16ed0*/  BSSY B1, `(.L_x_286) ;  /* 0x000000c000017945 */ /* 0x000fe20003800000 */
[----:B------:R-:W-:Y:S01]  /*16ee0*/  ISETP.GT.AND P5, PT, R0, 0x1, P1 ;  /* 0x000000010000780c */ /* 0x000fe20000fa4270 */
[----:B------:R-:W-:Y:S01]  /*16ef0*/  FMUL R11, R11, R16 ;  /* 0x000000100b0b7220 */ /* 0x000fe20000400000 */
[----:B------:R-:W-:Y:S01]  /*16f00*/  IMAD.IADD R159, R159, 0x1, R23 ;  /* 0x000000019f9f7824 */ /* 0x000fe200078e0217 */
[----:B------:R-:W-:Y:S02]  /*16f10*/  LEA R12, P4, R22, R12, 0x2 ;  /* 0x0000000c160c7211 */ /* 0x000fe400078810ff */
[----:B------:R-:W-:Y:S01]  /*16f20*/  FFMA R15, R26, R2, R11 ;  /* 0x000000021a0f7223 */ /* 0x000fe2000000000b */
[----:B------:R-:W-:Y:S01]  /*16f30*/  IMAD.X R11, R9, 0x1, R160, P2 ;  /* 0x00000001090b7824 */ /* 0x000fe200010e06a0 */
[----:B------:R-:W-:-:S03]  /*16f40*/  LEA.HI.X R13, R22, R13, R159, 0x2, P4 ;  /* 0x0000000d160d7211 */ /* 0x000fc600020f149f */
[----:B------:R-:W-:-:S05]  /*16f50*/  F2FP.TF32.F32.PACK_B R15, R15 ;  /* 0x0000000fff0f723e */ /* 0x000fca00024050ff */
[----:B------:R0:W-:Y:S01]  /*16f60*/  @P3 STG.E desc[UR44][R10.64], R15 ;  /* 0x0000000f0a003986 */ /* 0x0001e2000c10192c */
[----:B------:R-:W-:Y:S05]  /*16f70*/  @!P5 BRA `(.L_x_287) ;  /* 0x000000000004d947 */ /* 0x000fea0003800000 */
[----:B------:R3:W5:Y:S02]  /*16f80*/  LDG.E.LTC128B R3, desc[UR44][R12.64+0x4] ;  /* 0x0000042c0c037981 */ /* 0x000764000c1e1920 */
.L_x_287:
[----:B------:R-:W-:Y:S05]  /*16f90*/  BSYNC B1 ;  /* 0x0000000000017941 */ /* 0x000fea0003800000 */
.L_x_286:
[----:B0----5:R-:W-:Y:S01]  /*16fa0*/  LOP3.LUT R15, R3, 0xffffe000, RZ, 0xc0, !PT ;  /* 0xffffe000030f7812 */ /* 0x021fe200078ec0ff */
[----:B------:R-:W-:Y:S01]  /*16fb0*/  BSSY B1, `(.L_x_288) ;  /* 0x0000008000017945 */ /* 0x000fe20003800000 */
[----:B------:R-:W-:-:S03]  /*16fc0*/  ISETP.GT.AND P2, PT, R0, 0x8, P0 ;  /* 0x000000080000780c */ /* 0x000fc60000744270 */
[----:B------:R-:W-:-:S04]  /*16fd0*/  FMUL R14, R15, R16 ;  /* 0x000000100f0e7220 */ /* 0x000fc80000400000 */
[----:B------:R-:W-:-:S05]  /*16fe0*/  FFMA R27, R27, R2, R14 ;  /* 0x000000021b1b7223 */ /* 0x000fca000000000e */
[----:B------:R-:W-:-:S05]  /*16ff0*/  F2FP.TF32.F32.PACK_B R27, R27 ;  /* 0x0000001bff1b723e */ /* 0x000fca00024050ff */
[----:B------:R0:W-:Y:S01]  /*17000*/  @P5 STG.E desc[UR44][R10.64+0x4], R27 ;  /* 0x0000041b0a005986 */ /* 0x0001e2000c10192c */
[----:B------:R-:W-:Y:S05]  /*17010*/  @!P2 BRA `(.L_x_289) ;  /* 0x000000000004a947 */ /* 0x000fea0003800000 */
[----:B------:R4:W5:Y:S02]  /*17020*/  LDG.E.LTC128B R3, desc[UR44][R6.64+0x20] ;  /* 0x0000202c06037981 */ /* 0x000964000c1e1920 */
.L_x_289:
[----:B------:R-:W-:Y:S05]  /*17030*/  BSYNC B1 ;  /* 0x0000000000017941 */ /* 0x000fea0003800000 */
.L_x_288:
        /* <DEDUP_REMOVED lines=9> */
.L_x_291:
[----:B------:R-:W-:Y:S05]  /*170d0*/  BSYNC B1 ;  /* 0x0000000000017941 */ /* 0x000fea0003800000 */
.L_x_290:
        /* <DEDUP_REMOVED lines=9> */
.L_x_293:
[----:B------:R-:W-:Y:S05]  /*17170*/  BSYNC B1 ;  /* 0x0000000000017941 */ /* 0x000fea0003800000 */
.L_x_292:
[----:B-----5:R-:W-:Y:S01]  /*17180*/  LOP3.LUT R11, R3, 0xffffe000, RZ, 0xc0, !PT ;  /* 0xffffe000030b7812 */ /* 0x020fe200078ec0ff */
[----:B------:R-:W-:Y:S01]  /*17190*/  BSSY B1, `(.L_x_294) ;  /* 0x000000a000017945 */ /* 0x000fe20003800000 */
[----:B------:R-:W-:Y:S02]  /*171a0*/  IADD3 R10, P3, R161, R8, RZ ;  /* 0x00000008a10a7210 */ /* 0x000fe40007f7e0ff */
[----:B------:R-:W-:Y:S01]  /*171b0*/  ISETP.GT.AND P2, PT, R0, 0x9, P1 ;  /* 0x000000090000780c */ /* 0x000fe20000f44270 */
[----:B------:R-:W-:-:S04]  /*171c0*/  FMUL R11, R11, R16 ;  /* 0x000000100b0b7220 */ /* 0x000fc80000400000 */
[----:B------:R-:W-:Y:S01]  /*171d0*/  FFMA R15, R30, R2, R11 ;  /* 0x000000021e0f7223 */ /* 0x000fe2000000000b */
[----:B------:R-:W-:-:S04]  /*171e0*/  IADD3.X R11, R160, R9, RZ, P3, !PT ;  /* 0x00000009a00b7210 */ /* 0x000fc80001ffe4ff */
[----:B------:R-:W-:-:S05]  /*171f0*/  F2FP.TF32.F32.PACK_B R15, R15 ;  /* 0x0000000fff0f723e */ /* 0x000fca00024050ff */
[----:B------:R0:W-:Y:S01]  /*17200*/  @P4 STG.E desc[UR44][R10.64+0x20], R15 ;  /* 0x0000200f0a004986 */ /* 0x0001e2000c10192c */
[----:B------:R-:W-:Y:S05]  /*17210*/  @!P2 BRA `(.L_x_295) ;  /* 0x000000000004a947 */ /* 0x000fea0003800000 */
[----:B------:R0:W5:Y:S02]  /*17220*/  LDG.E.LTC128B R3, desc[UR44][R12.64+0x24] ;  /* 0x0000242c0c037981 */ /* 0x000164000c1e1920 */
.L_x_295:
[----:B------:R-:W-:Y:S05]  /*17230*/  BSYNC B1 ;  /* 0x0000000000017941 */ /* 0x000fea0003800000 */
.L_x_294:
[----:B0----5:R-:W-:Y:S01]  /*17240*/  LOP3.LUT R11, R3, 0xffffe000, RZ, 0xc0, !PT ;  /* 0xffffe000030b7812 */ /* 0x021fe200078ec0ff */
[----:B------:R-:W-:Y:S01]  /*17250*/  BSSY B1, `(.L_x_296) ;  /* 0x000000a000017945 */ /* 0x000fe20003800000 */
[----:B------:R-:W-:Y:S02]  /*17260*/  IADD3 R4, P3, P4, R161, R4, R163 ;  /* 0x00000004a1047210 */ /* 0x000fe40007c7e0a3 */
[----:B------:R-:W-:Y:S01]  /*17270*/  ISETP.GT.AND P5, PT, R0, 0x10, P0 ;  /* 0x000000100000780c */ /* 0x000fe200007a4270 */
[----:B------:R-:W-:Y:S01]  /*17280*/  FMUL R10, R11, R16 ;  /* 0x000000100b0a7220 */ /* 0x000fe20000400000 */
[----:B------:R-:W-:-:S03]  /*17290*/  IADD3.X R5, R160, R5, R165, P3, P4 ;  /* 0x00000005a0057210 */ /* 0x000fc60001fe84a5 */
[----:B------:R-:W-:-:S05]  /*172a0*/  FFMA R31, R31, R2, R10 ;  /* 0x000000021f1f7223 */ /* 0x000fca000000000a */
[----:B------:R-:W-:-:S05]  /*172b0*/  F2FP.TF32.F32.PACK_B R31, R31 ;  /* 0x0000001fff1f723e */ /* 0x000fca00024050ff */
[----:B------:R0:W-:Y:S01]  /*172c0*/  @P2 STG.E desc[UR44][R4.64+0x24], R31 ;  /* 0x0000241f04002986 */ /* 0x0001e2000c10192c */
[----:B------:R-:W-:Y:S05]  /*172d0*/  @!P5 BRA `(.L_x_297) ;  /* 0x000000000004d947 */ /* 0x000fea0003800000 */
[----:B------:R0:W5:Y:S02]  /*172e0*/  LDG.E.LTC128B R3, desc[UR44][R6.64+0x40] ;  /* 0x0000402c06037981 */ /* 0x000164000c1e1920 */
.L_x_297:
[----:B------:R-:W-:Y:S05]  /*172f0*/  BSYNC B1 ;  /* 0x0000000000017941 */ /* 0x000fea0003800000 */
.L_x_296:
[----:B-----5:R-:W-:Y:S01]  /*17300*/  LOP3.LUT R11, R3, 0xffffe000, RZ, 0xc0, !PT ;  /* 0xffffe000030b7812 */ /* 0x020fe200078ec0ff */
        /* <DEDUP_REMOVED lines=8> */
.L_x_299:
[----:B------:R-:W-:Y:S05]  /*17390*/  BSYNC B1 ;  /* 0x0000000000017941 */ /* 0x000fea0003800000 */
.L_x_298:
        /* <DEDUP_REMOVED lines=9> */
.L_x_301:
[----:B------:R-:W-:Y:S05]  /*17430*/  BSYNC B1 ;  /* 0x0000000000017941 */ /* 0x000fea0003800000 */
.L_x_300:
        /* <DEDUP_REMOVED lines=9> */
.L_x_303:
[----:B------:R-:W-:Y:S05]  /*174d0*/  BSYNC B1 ;  /* 0x0000000000017941 */ /* 0x000fea0003800000 */
.L_x_302:
        /* <DEDUP_REMOVED lines=9> */
.L_x_305:
[----:B------:R-:W-:Y:S05]  /*17570*/  BSYNC B1 ;  /* 0x0000000000017941 */ /* 0x000fea0003800000 */
.L_x_304:
        /* <DEDUP_REMOVED lines=9> */
.L_x_307:
[----:B------:R-:W-:Y:S05]  /*17610*/  BSYNC B1 ;  /* 0x0000000000017941 */ /* 0x000fea0003800000 */
.L_x_306:
        /* <DEDUP_REMOVED lines=9> */
.L_x_309:
[----:B------:R-:W-:Y:S05]  /*176b0*/  BSYNC B1 ;  /* 0x0000000000017941 */ /* 0x000fea0003800000 */
.L_x_308:
        /* <DEDUP_REMOVED lines=9> */
.L_x_311:
[----:B------:R-:W-:Y:S05]  /*17750*/  BSYNC B1 ;  /* 0x0000000000017941 */ /* 0x000fea0003800000 */
.L_x_310:
        /* <DEDUP_REMOVED lines=9> */
.L_x_313:
[----:B------:R-:W-:Y:S05]  /*177f0*/  BSYNC B1 ;  /* 0x0000000000017941 */ /* 0x000fea0003800000 */
.L_x_312:
        /* <DEDUP_REMOVED lines=9> */
.L_x_315:
[----:B------:R-:W-:Y:S05]  /*17890*/  BSYNC B1 ;  /* 0x0000000000017941 */ /* 0x000fea0003800000 */
.L_x_314:
        /* <DEDUP_REMOVED lines=9> */
.L_x_317:
[----:B------:R-:W-:Y:S05]  /*17930*/  BSYNC B1 ;  /* 0x0000000000017941 */ /* 0x000fea0003800000 */
.L_x_316:
        /* <DEDUP_REMOVED lines=9> */
.L_x_319:
[----:B------:R-:W-:Y:S05]  /*179d0*/  BSYNC B1 ;  /* 0x0000000000017941 */ /* 0x000fea0003800000 */
.L_x_318:
        /* <DEDUP_REMOVED lines=9> */
.L_x_321:
[----:B------:R-:W-:Y:S05]  /*17a70*/  BSYNC B1 ;  /* 0x0000000000017941 */ /* 0x000fea0003800000 */
.L_x_320:
        /* <DEDUP_REMOVED lines=9> */
.L_x_323:
[----:B------:R-:W-:Y:S05]  /*17b10*/  BSYNC B1 ;  /* 0x0000000000017941 */ /* 0x000fea0003800000 */
.L_x_322:
        /* <DEDUP_REMOVED lines=9> */
.L_x_325:
[----:B------:R-:W-:Y:S05]  /*17bb0*/  BSYNC B1 ;  /* 0x0000000000017941 */ /* 0x000fea0003800000 */
.L_x_324:
        /* <DEDUP_REMOVED lines=9> */
.L_x_327:
[----:B------:R-:W-:Y:S05]  /*17c50*/  BSYNC B1 ;  /* 0x0000000000017941 */ /* 0x000fea0003800000 */
.L_x_326:
        /* <DEDUP_REMOVED lines=9> */
.L_x_329:
[----:B------:R-:W-:Y:S05]  /*17cf0*/  BSYNC B1 ;  /* 0x0000000000017941 */ /* 0x000fea0003800000 */
.L_x_328:
        /* <DEDUP_REMOVED lines=9> */
.L_x_331:
[----:B------:R-:W-:Y:S05]  /*17d90*/  BSYNC B1 ;  /* 0x0000000000017941 */ /* 0x000fea0003800000 */
.L_x_330:
        /* <DEDUP_REMOVED lines=9> */
.L_x_333:
[----:B------:R-:W-:Y:S05]  /*17e30*/  BSYNC B1 ;  /* 0x0000000000017941 */ /* 0x000fea0003800000 */
.L_x_332:
        /* <DEDUP_REMOVED lines=9> */
.L_x_335:
[----:B------:R-:W-:Y:S05]  /*17ed0*/  BSYNC B1 ;  /* 0x0000000000017941 */ /* 0x000fea0003800000 */
.L_x_334:
        /* <DEDUP_REMOVED lines=9> */
.L_x_337:
[----:B------:R-:W-:Y:S05]  /*17f70*/  BSYNC B1 ;  /* 0x0000000000017941 */ /* 0x000fea0003800000 */
.L_x_336:
        /* <DEDUP_REMOVED lines=9> */
.L_x_339:
[----:B------:R-:W-:Y:S05]  /*18010*/  BSYNC B1 ;  /* 0x0000000000017941 */ /* 0x000fea0003800000 */
.L_x_338:
        /* <DEDUP_REMOVED lines=9> */
.L_x_341:
[----:B------:R-:W-:Y:S05]  /*180b0*/  BSYNC B1 ;  /* 0x0000000000017941 */ /* 0x000fea0003800000 */
.L_x_340:
        /* <DEDUP_REMOVED lines=9> */
.L_x_343:
[----:B------:R-:W-:Y:S05]  /*18150*/  BSYNC B1 ;  /* 0x0000000000017941 */ /* 0x000fea0003800000 */
.L_x_342:
        /* <DEDUP_REMOVED lines=9> */
.L_x_345:
[----:B------:R-:W-:Y:S05]  /*181f0*/  BSYNC B1 ;  /* 0x0000000000017941 */ /* 0x000fea0003800000 */
.L_x_344:
        /* <DEDUP_REMOVED lines=9> */
.L_x_347:
[----:B------:R-:W-:Y:S05]  /*18290*/  BSYNC B1 ;  /* 0x0000000000017941 */ /* 0x000fea0003800000 */
.L_x_346:
        /* <DEDUP_REMOVED lines=9> */
.L_x_349:
[----:B------:R-:W-:Y:S05]  /*18330*/  BSYNC B1 ;  /* 0x0000000000017941 */ /* 0x000fea0003800000 */
.L_x_348:
        /* <DEDUP_REMOVED lines=9> */
.L_x_351:
[----:B------:R-:W-:Y:S05]  /*183d0*/  BSYNC B1 ;  /* 0x0000000000017941 */ /* 0x000fea0003800000 */
.L_x_350:
        /* <DEDUP_REMOVED lines=9> */
.L_x_353:
[----:B------:R-:W-:Y:S05]  /*18470*/  BSYNC B1 ;  /* 0x0000000000017941 */ /* 0x000fea0003800000 */
.L_x_352:
        /* <DEDUP_REMOVED lines=9> */
.L_x_355:
[----:B------:R-:W-:Y:S05]  /*18510*/  BSYNC B1 ;  /* 0x0000000000017941 */ /* 0x000fea0003800000 */
.L_x_354:
        /* <DEDUP_REMOVED lines=9> */
.L_x_357:
[----:B------:R-:W-:Y:S05]  /*185b0*/  BSYNC B1 ;  /* 0x0000000000017941 */ /* 0x000fea0003800000 */
.L_x_356:
        /* <DEDUP_REMOVED lines=9> */
.L_x_359:
[----:B------:R-:W-:Y:S05]  /*18650*/  BSYNC B1 ;  /* 0x0000000000017941 */ /* 0x000fea0003800000 */
.L_x_358:
        /* <DEDUP_REMOVED lines=9> */
.L_x_361:
[----:B------:R-:W-:Y:S05]  /*186f0*/  BSYNC B1 ;  /* 0x0000000000017941 */ /* 0x000fea0003800000 */
.L_x_360:
        /* <DEDUP_REMOVED lines=9> */
.L_x_363:
[----:B------:R-:W-:Y:S05]  /*18790*/  BSYNC B1 ;  /* 0x0000000000017941 */ /* 0x000fea0003800000 */
.L_x_362:
        /* <DEDUP_REMOVED lines=9> */
.L_x_365:
[----:B------:R-:W-:Y:S05]  /*18830*/  BSYNC B1 ;  /* 0x0000000000017941 */ /* 0x000fea0003800000 */
.L_x_364:
        /* <DEDUP_REMOVED lines=9> */
.L_x_367:
[----:B------:R-:W-:Y:S05]  /*188d0*/  BSYNC B1 ;  /* 0x0000000000017941 */ /* 0x000fea0003800000 */
.L_x_366:
        /* <DEDUP_REMOVED lines=9> */
.L_x_369:
[----:B------:R-:W-:Y:S05]  /*18970*/  BSYNC B1 ;  /* 0x0000000000017941 */ /* 0x000fea0003800000 */
.L_x_368:
        /* <DEDUP_REMOVED lines=9> */
.L_x_371:
[----:B------:R-:W-:Y:S05]  /*18a10*/  BSYNC B1 ;  /* 0x0000000000017941 */ /* 0x000fea0003800000 */
.L_x_370:
        /* <DEDUP_REMOVED lines=9> */
.L_x_373:
[----:B------:R-:W-:Y:S05]  /*18ab0*/  BSYNC B1 ;  /* 0x0000000000017941 */ /* 0x000fea0003800000 */
.L_x_372:
        /* <DEDUP_REMOVED lines=9> */
.L_x_375:
[----:B------:R-:W-:Y:S05]  /*18b50*/  BSYNC B1 ;  /* 0x0000000000017941 */ /* 0x000fea0003800000 */
.L_x_374:
        /* <DEDUP_REMOVED lines=9> */
.L_x_377:
[----:B------:R-:W-:Y:S05]  /*18bf0*/  BSYNC B1 ;  /* 0x0000000000017941 */ /* 0x000fea0003800000 */
.L_x_376:
        /* <DEDUP_REMOVED lines=9> */
.L_x_379:
[----:B------:R-:W-:Y:S05]  /*18c90*/  BSYNC B1 ;  /* 0x0000000000017941 */ /* 0x000fea0003800000 */
.L_x_378:
        /* <DEDUP_REMOVED lines=9> */
.L_x_381:
[----:B------:R-:W-:Y:S05]  /*18d30*/  BSYNC B1 ;  /* 0x0000000000017941 */ /* 0x000fea0003800000 */
.L_x_380:
        /* <DEDUP_REMOVED lines=9> */
.L_x_383:
[----:B------:R-:W-:Y:S05]  /*18dd0*/  BSYNC B1 ;  /* 0x0000000000017941 */ /* 0x000fea0003800000 */
.L_x_382:
        /* <DEDUP_REMOVED lines=9> */
.L_x_385:
[----:B------:R-:W-:Y:S05]  /*18e70*/  BSYNC B1 ;  /* 0x0000000000017941 */ /* 0x000fea0003800000 */
.L_x_384:
        /* <DEDUP_REMOVED lines=9> */
.L_x_387:
[----:B------:R-:W-:Y:S05]  /*18f10*/  BSYNC B1 ;  /* 0x0000000000017941 */ /* 0x000fea0003800000 */
.L_x_386:
        /* <DEDUP_REMOVED lines=9> */
.L_x_389:
[----:B------:R-:W-:Y:S05]  /*18fb0*/  BSYNC B1 ;  /* 0x0000000000017941 */ /* 0x000fea0003800000 */
.L_x_388:
        /* <DEDUP_REMOVED lines=9> */
.L_x_391:
[----:B------:R-:W-:Y:S05]  /*19050*/  BSYNC B1 ;  /* 0x0000000000017941 */ /* 0x000fea0003800000 */
.L_x_390:
        /* <DEDUP_REMOVED lines=9> */
.L_x_393:
[----:B------:R-:W-:Y:S05]  /*190f0*/  BSYNC B1 ;  /* 0x0000000000017941 */ /* 0x000fea0003800000 */
.L_x_392:
        /* <DEDUP_REMOVED lines=9> */
.L_x_395:
[----:B------:R-:W-:Y:S05]  /*19190*/  BSYNC B1 ;  /* 0x0000000000017941 */ /* 0x000fea0003800000 */
.L_x_394:
        /* <DEDUP_REMOVED lines=9> */
.L_x_397:
[----:B------:R-:W-:Y:S05]  /*19230*/  BSYNC B1 ;  /* 0x0000000000017941 */ /* 0x000fea0003800000 */
.L_x_396:
        /* <DEDUP_REMOVED lines=9> */
.L_x_399:
[----:B------:R-:W-:Y:S05]  /*192d0*/  BSYNC B1 ;  /* 0x0000000000017941 */ /* 0x000fea0003800000 */
.L_x_398:
        /* <DEDUP_REMOVED lines=9> */
.L_x_401:
[----:B------:R-:W-:Y:S05]  /*19370*/  BSYNC B1 ;  /* 0x0000000000017941 */ /* 0x000fea0003800000 */
.L_x_400:
        /* <DEDUP_REMOVED lines=9> */
.L_x_403:
[----:B------:R-:W-:Y:S05]  /*19410*/  BSYNC B1 ;  /* 0x0000000000017941 */ /* 0x000fea0003800000 */
.L_x_402:
        /* <DEDUP_REMOVED lines=9> */
.L_x_405:
[----:B------:R-:W-:Y:S05]  /*194b0*/  BSYNC B1 ;  /* 0x0000000000017941 */ /* 0x000fea0003800000 */
.L_x_404:
        /* <DEDUP_REMOVED lines=9> */
.L_x_407:
[----:B------:R-:W-:Y:S05]  /*19550*/  BSYNC B1 ;  /* 0x0000000000017941 */ /* 0x000fea0003800000 */
.L_x_406:
        /* <DEDUP_REMOVED lines=9> */
.L_x_409:
[----:B------:R-:W-:Y:S05]  /*195f0*/  BSYNC B1 ;  /* 0x0000000000017941 */ /* 0x000fea0003800000 */
.L_x_408:
        /* <DEDUP_REMOVED lines=9> */
.L_x_411:
[----:B------:R-:W-:Y:S05]  /*19690*/  BSYNC B1 ;  /* 0x0000000000017941 */ /* 0x000fea0003800000 */
.L_x_410:
        /* <DEDUP_REMOVED lines=9> */
.L_x_413:
[----:B------:R-:W-:Y:S05]  /*19730*/  BSYNC B1 ;  /* 0x0000000000017941 */ /* 0x000fea0003800000 */
.L_x_412:
        /* <DEDUP_REMOVED lines=9> */
.L_x_415:
[----:B------:R-:W-:Y:S05]  /*197d0*/  BSYNC B1 ;  /* 0x0000000000017941 */ /* 0x000fea0003800000 */
.L_x_414:
        /* <DEDUP_REMOVED lines=9> */
.L_x_417:
[----:B------:R-:W-:Y:S05]  /*19870*/  BSYNC B1 ;  /* 0x0000000000017941 */ /* 0x000fea0003800000 */
.L_x_416:
        /* <DEDUP_REMOVED lines=9> */
.L_x_419:
[----:B------:R-:W-:Y:S05]  /*19910*/  BSYNC B1 ;  /* 0x0000000000017941 */ /* 0x000fea0003800000 */
.L_x_418:
        /* <DEDUP_REMOVED lines=9> */
.L_x_421:
[----:B------:R-:W-:Y:S05]  /*199b0*/  BSYNC B1 ;  /* 0x0000000000017941 */ /* 0x000fea0003800000 */
.L_x_420:
        /* <DEDUP_REMOVED lines=9> */
.L_x_423:
[----:B------:R-:W-:Y:S05]  /*19a50*/  BSYNC B1 ;  /* 0x0000000000017941 */ /* 0x000fea0003800000 */
.L_x_422:
        /* <DEDUP_REMOVED lines=9> */
.L_x_425:
[----:B------:R-:W-:Y:S05]  /*19af0*/  BSYNC B1 ;  /* 0x0000000000017941 */ /* 0x000fea0003800000 */
.L_x_424:
        /* <DEDUP_REMOVED lines=9> */
.L_x_427:
[----:B------:R-:W-:Y:S05]  /*19b90*/  BSYNC B1 ;  /* 0x0000000000017941 */ /* 0x000fea0003800000 */
.L_x_426:
        /* <DEDUP_REMOVED lines=9> */
.L_x_429:
[----:B------:R-:W-:Y:S05]  /*19c30*/  BSYNC B1 ;  /* 0x0000000000017941 */ /* 0x000fea0003800000 */
.L_x_428:
        /* <DEDUP_REMOVED lines=9> */
.L_x_431:
[----:B------:R-:W-:Y:S05]  /*19cd0*/  BSYNC B1 ;  /* 0x0000000000017941 */ /* 0x000fea0003800000 */
.L_x_430:
        /* <DEDUP_REMOVED lines=9> */
.L_x_433:
[----:B------:R-:W-:Y:S05]  /*19d70*/  BSYNC B1 ;  /* 0x0000000000017941 */ /* 0x000fea0003800000 */
.L_x_432:
        /* <DEDUP_REMOVED lines=9> */
.L_x_435:
[----:B------:R-:W-:Y:S05]  /*19e10*/  BSYNC B1 ;  /* 0x0000000000017941 */ /* 0x000fea0003800000 */
.L_x_434:
        /* <DEDUP_REMOVED lines=9> */
.L_x_437:
[----:B------:R-:W-:Y:S05]  /*19eb0*/  BSYNC B1 ;  /* 0x0000000000017941 */ /* 0x000fea0003800000 */
.L_x_436:
        /* <DEDUP_REMOVED lines=9> */
.L_x_439:
[----:B------:R-:W-:Y:S05]  /*19f50*/  BSYNC B1 ;  /* 0x0000000000017941 */ /* 0x000fea0003800000 */
.L_x_438:
        /* <DEDUP_REMOVED lines=9> */
.L_x_441:
[----:B------:R-:W-:Y:S05]  /*19ff0*/  BSYNC B1 ;  /* 0x0000000000017941 */ /* 0x000fea0003800000 */
.L_x_440:
        /* <DEDUP_REMOVED lines=9> */
.L_x_443:
[----:B------:R-:W-:Y:S05]  /*1a090*/  BSYNC B1 ;  /* 0x0000000000017941 */ /* 0x000fea0003800000 */
.L_x_442:
        /* <DEDUP_REMOVED lines=9> */
.L_x_445:
[----:B------:R-:W-:Y:S05]  /*1a130*/  BSYNC B1 ;  /* 0x0000000000017941 */ /* 0x000fea0003800000 */
.L_x_444:
        /* <DEDUP_REMOVED lines=9> */
.L_x_447:
[----:B------:R-:W-:Y:S05]  /*1a1d0*/  BSYNC B1 ;  /* 0x0000000000017941 */ /* 0x000fea0003800000 */
.L_x_446:
        /* <DEDUP_REMOVED lines=9> */
.L_x_449:
[----:B------:R-:W-:Y:S05]  /*1a270*/  BSYNC B1 ;  /* 0x0000000000017941 */ /* 0x000fea0003800000 */
.L_x_448:
        /* <DEDUP_REMOVED lines=9> */
.L_x_451:
[----:B------:R-:W-:Y:S05]  /*1a310*/  BSYNC B1 ;  /* 0x0000000000017941 */ /* 0x000fea0003800000 */
.L_x_450:
        /* <DEDUP_REMOVED lines=9> */
.L_x_453:
[----:B------:R-:W-:Y:S05]  /*1a3b0*/  BSYNC B1 ;  /* 0x0000000000017941 */ /* 0x000fea0003800000 */
.L_x_452:
        /* <DEDUP_REMOVED lines=9> */
.L_x_455:
[----:B------:R-:W-:Y:S05]  /*1a450*/  BSYNC B1 ;  /* 0x0000000000017941 */ /* 0x000fea0003800000 */
.L_x_454:
        /* <DEDUP_REMOVED lines=9> */
.L_x_457:
[----:B------:R-:W-:Y:S05]  /*1a4f0*/  BSYNC B1 ;  /* 0x0000000000017941 */ /* 0x000fea0003800000 */
.L_x_456:
        /* <DEDUP_REMOVED lines=9> */
.L_x_459:
[----:B------:R-:W-:Y:S05]  /*1a590*/  BSYNC B1 ;  /* 0x0000000000017941 */ /* 0x000fea0003800000 */
.L_x_458:
        /* <DEDUP_REMOVED lines=9> */
.L_x_461:
[----:B------:R-:W-:Y:S05]  /*1a630*/  BSYNC B1 ;  /* 0x0000000000017941 */ /* 0x000fea0003800000 */
.L_x_460:
        /* <DEDUP_REMOVED lines=9> */
.L_x_463:
[----:B------:R-:W-:Y:S05]  /*1a6d0*/  BSYNC B1 ;  /* 0x0000000000017941 */ /* 0x000fea0003800000 */
.L_x_462:
        /* <DEDUP_REMOVED lines=9> */
.L_x_465:
[----:B------:R-:W-:Y:S05]  /*1a770*/  BSYNC B1 ;  /* 0x0000000000017941 */ /* 0x000fea0003800000 */
.L_x_464:
        /* <DEDUP_REMOVED lines=9> */
.L_x_467:
[----:B------:R-:W-:Y:S05]  /*1a810*/  BSYNC B1 ;  /* 0x0000000000017941 */ /* 0x000fea0003800000 */
.L_x_466:
        /* <DEDUP_REMOVED lines=9> */
.L_x_469:
[----:B------:R-:W-:Y:S05]  /*1a8b0*/  BSYNC B1 ;  /* 0x0000000000017941 */ /* 0x000fea0003800000 */
.L_x_468:
        /* <DEDUP_REMOVED lines=9> */
.L_x_471:
[----:B------:R-:W-:Y:S05]  /*1a950*/  BSYNC B1 ;  /* 0x0000000000017941 */ /* 0x000fea0003800000 */
.L_x_470:
        /* <DEDUP_REMOVED lines=9> */
.L_x_473:
[----:B------:R-:W-:Y:S05]  /*1a9f0*/  BSYNC B1 ;  /* 0x0000000000017941 */ /* 0x000fea0003800000 */
.L_x_472:
        /* <DEDUP_REMOVED lines=9> */
.L_x_475:
[----:B------:R-:W-:Y:S05]  /*1aa90*/  BSYNC B1 ;  /* 0x0000000000017941 */ /* 0x000fea0003800000 */
.L_x_474:
        /* <DEDUP_REMOVED lines=9> */
.L_x_477:
[----:B------:R-:W-:Y:S05]  /*1ab30*/  BSYNC B1 ;  /* 0x0000000000017941 */ /* 0x000fea0003800000 */
.L_x_476:
        /* <DEDUP_REMOVED lines=9> */
.L_x_479:
[----:B------:R-:W-:Y:S05]  /*1abd0*/  BSYNC B1 ;  /* 0x0000000000017941 */ /* 0x000fea0003800000 */
.L_x_478:
        /* <DEDUP_REMOVED lines=9> */
.L_x_481:
[----:B------:R-:W-:Y:S05]  /*1ac70*/  BSYNC B1 ;  /* 0x0000000000017941 */ /* 0x000fea0003800000 */
.L_x_480:
        /* <DEDUP_REMOVED lines=9> */
.L_x_483:
[----:B------:R-:W-:Y:S05]  /*1ad10*/  BSYNC B1 ;  /* 0x0000000000017941 */ /* 0x000fea0003800000 */
.L_x_482:
        /* <DEDUP_REMOVED lines=9> */
.L_x_485:
[----:B------:R-:W-:Y:S05]  /*1adb0*/  BSYNC B1 ;  /* 0x0000000000017941 */ /* 0x000fea0003800000 */
.L_x_484:
        /* <DEDUP_REMOVED lines=9> */
.L_x_487:
[----:B------:R-:W-:Y:S05]  /*1ae50*/  BSYNC B1 ;  /* 0x0000000000017941 */ /* 0x000fea0003800000 */
.L_x_486:
        /* <DEDUP_REMOVED lines=9> */
.L_x_489:
[----:B------:R-:W-:Y:S05]  /*1aef0*/  BSYNC B1 ;  /* 0x0000000000017941 */ /* 0x000fea0003800000 */
.L_x_488:
        /* <DEDUP_REMOVED lines=9> */
.L_x_491:
[----:B------:R-:W-:Y:S05]  /*1af90*/  BSYNC B1 ;  /* 0x0000000000017941 */ /* 0x000fea0003800000 */
.L_x_490:
        /* <DEDUP_REMOVED lines=9> */
.L_x_493:
[----:B------:R-:W-:Y:S05]  /*1b030*/  BSYNC B1 ;  /* 0x0000000000017941 */ /* 0x000fea0003800000 */
.L_x_492:
        /* <DEDUP_REMOVED lines=9> */
.L_x_495:
[----:B------:R-:W-:Y:S05]  /*1b0d0*/  BSYNC B1 ;  /* 0x0000000000017941 */ /* 0x000fea0003800000 */
.L_x_494:
        /* <DEDUP_REMOVED lines=9> */
.L_x_497:
[----:B------:R-:W-:Y:S05]  /*1b170*/  BSYNC B1 ;  /* 0x0000000000017941 */ /* 0x000fea0003800000 */
.L_x_496:
        /* <DEDUP_REMOVED lines=9> */
.L_x_499:
[----:B------:R-:W-:Y:S05]  /*1b210*/  BSYNC B1 ;  /* 0x0000000000017941 */ /* 0x000fea0003800000 */
.L_x_498:
        /* <DEDUP_REMOVED lines=9> */
.L_x_501:
[----:B------:R-:W-:Y:S05]  /*1b2b0*/  BSYNC B1 ;  /* 0x0000000000017941 */ /* 0x000fea0003800000 */
.L_x_500:
        /* <DEDUP_REMOVED lines=9> */
.L_x_503:
[----:B------:R-:W-:Y:S05]  /*1b350*/  BSYNC B1 ;  /* 0x0000000000017941 */ /* 0x000fea0003800000 */
.L_x_502:
        /* <DEDUP_REMOVED lines=9> */
.L_x_505:
[----:B------:R-:W-:Y:S05]  /*1b3f0*/  BSYNC B1 ;  /* 0x0000000000017941 */ /* 0x000fea0003800000 */
.L_x_504:
        /* <DEDUP_REMOVED lines=9> */
.L_x_507:
[----:B------:R-:W-:Y:S05]  /*1b490*/  BSYNC B1 ;  /* 0x0000000000017941 */ /* 0x000fea0003800000 */
.L_x_506:
        /* <DEDUP_REMOVED lines=9> */
.L_x_509:
[----:B------:R-:W-:Y:S05]  /*1b530*/  BSYNC B1 ;  /* 0x0000000000017941 */ /* 0x000fea0003800000 */
.L_x_508:
        /* <DEDUP_REMOVED lines=9> */
.L_x_511:
[----:B------:R-:W-:Y:S05]  /*1b5d0*/  BSYNC B1 ;  /* 0x0000000000017941 */ /* 0x000fea0003800000 */
.L_x_510:
        /* <DEDUP_REMOVED lines=9> */
.L_x_513:
[----:B------:R-:W-:Y:S05]  /*1b670*/  BSYNC B1 ;  /* 0x0000000000017941 */ /* 0x000fea0003800000 */
.L_x_512:
        /* <DEDUP_REMOVED lines=9> */
.L_x_515:
[----:B------:R-:W-:Y:S05]  /*1b710*/  BSYNC B1 ;  /* 0x0000000000017941 */ /* 0x000fea0003800000 */
.L_x_514:
        /* <DEDUP_REMOVED lines=9> */
.L_x_517:
[----:B------:R-:W-:Y:S05]  /*1b7b0*/  BSYNC B1 ;  /* 0x0000000000017941 */ /* 0x000fea0003800000 */
.L_x_516:
        /* <DEDUP_REMOVED lines=9> */
.L_x_519:
[----:B------:R-:W-:Y:S05]  /*1b850*/  BSYNC B1 ;  /* 0x0000000000017941 */ /* 0x000fea0003800000 */
.L_x_518:
        /* <DEDUP_REMOVED lines=9> */
.L_x_521:
[----:B------:R-:W-:Y:S05]  /*1b8f0*/  BSYNC B1 ;  /* 0x0000000000017941 */ /* 0x000fea0003800000 */
.L_x_520:
        /* <DEDUP_REMOVED lines=9> */
.L_x_523:
[----:B------:R-:W-:Y:S05]  /*1b990*/  BSYNC B1 ;  /* 0x0000000000017941 */ /* 0x000fea0003800000 */
.L_x_522:
        /* <DEDUP_REMOVED lines=9> */
.L_x_525:
[----:B------:R-:W-:Y:S05]  /*1ba30*/  BSYNC B1 ;  /* 0x0000000000017941 */ /* 0x000fea0003800000 */
.L_x_524:
        /* <DEDUP_REMOVED lines=9> */
.L_x_527:
[----:B------:R-:W-:Y:S05]  /*1bad0*/  BSYNC B1 ;  /* 0x0000000000017941 */ /* 0x000fea0003800000 */
.L_x_526:
        /* <DEDUP_REMOVED lines=9> */
.L_x_529:
[----:B------:R-:W-:Y:S05]  /*1bb70*/  BSYNC B1 ;  /* 0x0000000000017941 */ /* 0x000fea0003800000 */
.L_x_528:
        /* <DEDUP_REMOVED lines=9> */
.L_x_531:
[----:B------:R-:W-:Y:S05]  /*1bc10*/  BSYNC B1 ;  /* 0x0000000000017941 */ /* 0x000fea0003800000 */
.L_x_530:
[----:B01--45:R-:W-:Y:S01]  /*1bc20*/  LOP3.LUT R7, R3, 0xffffe000, RZ, 0xc0, !PT ;  /* 0xffffe00003077812 */ /* 0x033fe200078ec0ff */
        /* <DEDUP_REMOVED lines=8> */
.L_x_533:
[----:B------:R-:W-:Y:S05]  /*1bcb0*/  BSYNC B1 ;  /* 0x0000000000017941 */ /* 0x000fea0003800000 */
.L_x_532:
        /* <DEDUP_REMOVED lines=9> */
.L_x_535:
[----:B------:R-:W-:Y:S05]  /*1bd50*/  BSYNC B1 ;  /* 0x0000000000017941 */ /* 0x000fea0003800000 */
.L_x_534:
[----:B------:R-:W-:Y:S05]  /*1bd60*/  @!P1 BRA `(.L_x_536) ;  /* 0x00000050004c9947 */ /* 0x000fea0003800000 */
[----:B-----5:R-:W-:-:S05]  /*1bd70*/  LOP3.LUT R3, R3, 0xffffe000, RZ, 0xc0, !PT ;  /* 0xffffe00003037812 */ /* 0x020fca00078ec0ff */
[----:B------:R-:W-:-:S04]  /*1bd80*/  FMUL R0, R3, R16 ;  /* 0x0000001003007220 */ /* 0x000fc80000400000 */
[----:B------:R-:W-:-:S05]  /*1bd90*/  FFMA R151, R151, R2, R0 ;  /* 0x0000000297977223 */ /* 0x000fca0000000000 */
[----:B------:R-:W-:-:S05]  /*1bda0*/  F2FP.TF32.F32.PACK_B R151, R151 ;  /* 0x00000097ff97723e */ /* 0x000fca00024050ff */
[----:B------:R0:W-:Y:S01]  /*1bdb0*/  STG.E desc[UR44][R4.64+0x3e4], R151 ;  /* 0x0003e49704007986 */ /* 0x0001e2000c10192c */
[----:B------:R-:W-:Y:S05]  /*1bdc0*/  BRA `(.L_x_536) ;  /* 0x0000005000347947 */ /* 0x000fea0003800000 */
.L_x_29:
[----:B------:R-:W2:Y:S01]  /*1bdd0*/  LDL.LU R3, [R1] ;  /* 0x0000000001037983 */ /* 0x000ea20000300800 */
[----:B------:R-:W-:-:S03]  /*1bde0*/  ULDC.64 UR4, c[0x0][0x5c0] ;  /* 0x0001700000047ab9 */ /* 0x000fc60000000a00 */
[----:B------:R-:W3:Y:S04]  /*1bdf0*/  LDL.LU R9, [R1+0x8] ;  /* 0x0000080001097983 */ /* 0x000ee80000300800 */
[----:B------:R-:W4:Y:S04]  /*1be00*/  LDL.LU R8, [R1+0x54] ;  /* 0x0000540001087983 */ /* 0x000f280000300800 */
[----:B------:R-:W5:Y:S04]  /*1be10*/  LDL.LU R235, [R1+0x8c] ;  /* 0x00008c0001eb7983 */ /* 0x000f680000300800 */
        /* <DEDUP_REMOVED lines=91> */
[----:B------:R-:W5:Y:S01]  /*1c3d0*/  LDL.LU R12, [R1+0x1fc] ;  /* 0x0001fc00010c7983 */ /* 0x000f620000300800 */
[----:B--2---:R-:W-:Y:S01]  /*1c3e0*/  FMUL R3, R3, R2 ;  /* 0x0000000203037220 */ /* 0x004fe20000400000 */
[----:B------:R-:W-:-:S02]  /*1c3f0*/  LEA R4, P0, R6, UR4, 0x2 ;  /* 0x0000000406047c11 */ /* 0x000fc4000f8010ff */
[----:B------:R-:W2:Y:S02]  /*1c400*/  LDL.LU R7, [R1+0x4] ;  /* 0x0000040001077983 */ /* 0x000ea40000300800 */
[----:B------:R-:W-:Y:S02]  /*1c410*/  LEA.HI.X R5, R6, UR5, R10, 0x2, P0 ;  /* 0x0000000506057c11 */ /* 0x000fe400080f140a */
[----:B------:R-:W-:Y:S01]  /*1c420*/  F2FP.TF32.F32.PACK_B R3, R3 ;  /* 0x00000003ff03723e */ /* 0x000fe200024050ff */
[----:B------:R-:W5:Y:S01]  /*1c430*/  LDL.LU R10, [R1+0x5c] ;  /* 0x00005c00010a7983 */ /* 0x000f620000300800 */
[----:B------:R-:W-:-:S03]  /*1c440*/  ISETP.GT.AND P0, PT, R0, 0x1, P3 ;  /* 0x000000010000780c */ /* 0x000fc60001f04270 */
[----:B------:R2:W-:Y:S01]  /*1c450*/  @P1 STG.E desc[UR44][R4.64], R3 ;  /* 0x0000000304001986 */ /* 0x0005e2000c10192c */
[----:B------:R-:W-:Y:S01]  /*1c460*/  ISETP.GT.AND P2, PT, R158, 0x8, PT ;  /* 0x000000089e00780c */ /* 0x000fe20003f44270 */
[----:B--2---:R-:W-:-:S05]  /*1c470*/  FMUL R3, R7, R2 ;  /* 0x0000000207037220 */ /* 0x004fca0000400000 */
[----:B------:R-:W-:-:S05]  /*1c480*/  F2FP.TF32.F32.PACK_B R3, R3 ;  /* 0x00000003ff03723e */ /* 0x000fca00024050ff */
[----:B------:R0:W-:Y:S04]  /*1c490*/  @P0 STG.E desc[UR44][R4.64+0x4], R3 ;  /* 0x0000040304000986 */ /* 0x0001e8000c10192c */
[----:B0-----:R-:W2:Y:S01]  /*1c4a0*/  LDL.LU R3, [R1+0xc] ;  /* 0x00000c0001037983 */ /* 0x001ea20000300800 */
[----:B------:R-:W-:Y:S01]  /*1c4b0*/  USHF.L.U32 UR5, UR8, 0x5, URZ ;  /* 0x0000000508057899 */ /* 0x000fe2000800063f */
[----:B------:R-:W-:Y:S01]  /*1c4c0*/  ISETP.GT.AND P0, PT, R0, RZ, P2 ;  /* 0x000000ff0000720c */ /* 0x000fe20001704270 */
[----:B------:R-:W-:Y:S01]  /*1c4d0*/  USHF.L.U64.HI UR4, UR8, 0x5, UR9 ;  /* 0x0000000508047899 */ /* 0x000fe20008010209 */
[----:B---3--:R-:W-:-:S03]  /*1c4e0*/  FMUL R9, R9, R2 ;  /* 0x0000000209097220 */ /* 0x008fc60000400000 */
[----:B------:R-:W-:Y:S02]  /*1c4f0*/  IADD3 R6, P1, R4, UR5, RZ ;  /* 0x0000000504067c10 */ /* 0x000fe4000ff3e0ff */
[----:B------:R-:W-:Y:S02]  /*1c500*/  F2FP.TF32.F32.PACK_B R9, R9 ;  /* 0x00000009ff09723e */ /* 0x000fe400024050ff */
[----:B------:R-:W-:-:S05]  /*1c510*/  IADD3.X R7, R5, UR4, RZ, P1, !PT ;  /* 0x0000000405077c10 */ /* 0x000fca0008ffe4ff */
[----:B------:R0:W-:Y:S01]  /*1c520*/  @P0 STG.E desc[UR44][R6.64], R9 ;  /* 0x0000000906000986 */ /* 0x0001e2000c10192c */
[----:B------:R-:W-:-:S03]  /*1c530*/  ISETP.GT.AND P0, PT, R0, 0x1, P2 ;  /* 0x000000010000780c */ /* 0x000fc60001704270 */
[----:B0-----:R-:W3:Y:S01]  /*1c540*/  LDL.LU R9, [R1+0x60] ;  /* 0x0000600001097983 */ /* 0x001ee20000300800 */
[----:B--2---:R-:W-:-:S05]  /*1c550*/  FMUL R3, R3, R2 ;  /* 0x0000000203037220 */ /* 0x004fca0000400000 */
[----:B------:R-:W-:-:S05]  /*1c560*/  F2FP.TF32.F32.PACK_B R3, R3 ;  /* 0x00000003ff03723e */ /* 0x000fca00024050ff */
[----:B------:R0:W-:Y:S04]  /*1c570*/  @P0 STG.E desc[UR44][R6.64+0x4], R3 ;  /* 0x0000040306000986 */ /* 0x0001e8000c10192c */
[----:B0-----:R-:W2:Y:S01]  /*1c580*/  LDL.LU R3, [R1+0x10] ;  /* 0x0000100001037983 */ /* 0x001ea20000300800 */
[----:B------:R-:W-:Y:S01]  /*1c590*/  ISETP.GT.AND P0, PT, R0, 0x8, P3 ;  /* 0x000000080000780c */ /* 0x000fe20001f04270 */
[----:B--2---:R-:W-:-:S05]  /*1c5a0*/  FMUL R3, R3, R2 ;  /* 0x0000000203037220 */ /* 0x004fca0000400000 */
[----:B------:R-:W-:-:S07]  /*1c5b0*/  F2FP.TF32.F32.PACK_B R3, R3 ;  /* 0x00000003ff03723e */ /* 0x000fce00024050ff */
        /* <DEDUP_REMOVED lines=82> */
[C---:B------:R-:W-:Y:S02]  /*1cae0*/  ISETP.GT.AND P1, PT, R0.reuse, 0x29, P3 ;  /* 0x000000290000780c */ /* 0x040fe40001f24270 */
[----:B------:R-:W-:Y:S01]  /*1caf0*/  ISETP.GT.AND P0, PT, R0, 0x28, P2 ;  /* 0x000000280000780c */ /* 0x000fe20001704270 */
[----:B----4-:R-:W-:-:S05]  /*1cb00*/  FMUL R8, R8, R2 ;  /* 0x0000000208087220 */ /* 0x010fca0000400000 */
[----:B------:R-:W-:-:S05]  /*1cb10*/  F2FP.TF32.F32.PACK_B R8, R8 ;  /* 0x00000008ff08723e */ /* 0x000fca00024050ff */
[----:B------:R0:W-:Y:S04]  /*1cb20*/  @P1 STG.E desc[UR44][R4.64+0xa4], R8 ;  /* 0x0000a40804001986 */ /* 0x0001e8000c10192c */
[----:B0-----:R-:W4:Y:S01]  /*1cb30*/  LDL.LU R8, [R1+0x68] ;  /* 0x0000680001087983 */ /* 0x001f220000300800 */
[----:B--2---:R-:W-:-:S05]  /*1cb40*/  FMUL R3, R3, R2 ;  /* 0x0000000203037220 */ /* 0x004fca0000400000 */
[----:B------:R-:W-:-:S05]  /*1cb50*/  F2FP.TF32.F32.PACK_B R3, R3 ;  /* 0x00000003ff03723e */ /* 0x000fca00024050ff */
[----:B------:R0:W-:Y:S04]  /*1cb60*/  @P0 STG.E desc[UR44][R6.64+0xa0], R3 ;  /* 0x0000a00306000986 */ /* 0x0001e8000c10192c */
[----:B0-----:R-:W2:Y:S01]  /*1cb70*/  LDL.LU R3, [R1+0x64] ;  /* 0x0000640001037983 */ /* 0x001ea20000300800 */
[C---:B------:R-:W-:Y:S02]  /*1cb80*/  ISETP.GT.AND P1, PT, R0.reuse, 0x29, P2 ;  /* 0x000000290000780c */ /* 0x040fe40001724270 */
[----:B------:R-:W-:Y:S01]  /*1cb90*/  ISETP.GT.AND P4, PT, R0, 0x30, P3 ;  /* 0x000000300000780c */ /* 0x000fe20001f84270 */
[-C--:B-----5:R-:W-:Y:S01]  /*1cba0*/  FMUL R10, R10, R2.reuse ;  /* 0x000000020a0a7220 */ /* 0x0a0fe20000400000 */
[C---:B------:R-:W-:Y:S01]  /*1cbb0*/  ISETP.GT.AND P5, PT, R0.reuse, 0x31, P3 ;  /* 0x000000310000780c */ /* 0x040fe20001fa4270 */
[-C--:B---3--:R-:W-:Y:S01]  /*1cbc0*/  FMUL R9, R9, R2.reuse ;  /* 0x0000000209097220 */ /* 0x088fe20000400000 */
[----:B------:R-:W-:Y:S01]  /*1cbd0*/  ISETP.GT.AND P0, PT, R0, 0x30, P2 ;  /* 0x000000300000780c */ /* 0x000fe20001704270 */
[----:B----4-:R-:W-:Y:S01]  /*1cbe0*/  FMUL R8, R8, R2 ;  /* 0x0000000208087220 */ /* 0x010fe20000400000 */
[----:B------:R-:W-:-:S02]  /*1cbf0*/  F2FP.TF32.F32.PACK_B R10, R10 ;  /* 0x0000000aff0a723e */ /* 0x000fc400024050ff */
[----:B------:R-:W-:Y:S02]  /*1cc00*/  F2FP.TF32.F32.PACK_B R9, R9 ;  /* 0x00000009ff09723e */ /* 0x000fe400024050ff */
[----:B------:R-:W-:Y:S01]  /*1cc10*/  F2FP.TF32.F32.PACK_B R8, R8 ;  /* 0x00000008ff08723e */ /* 0x000fe200024050ff */
[----:B------:R0:W-:Y:S04]  /*1cc20*/  @P1 STG.E desc[UR44][R6.64+0xa4], R10 ;  /* 0x0000a40a06001986 */ /* 0x0001e8000c10192c */
[----:B------:R1:W-:Y:S04]  /*1cc30*/  @P4 STG.E desc[UR44][R4.64+0xc0], R9 ;  /* 0x0000c00904004986 */ /* 0x0003e8000c10192c */
[----:B0-----:R-:W3:Y:S04]  /*1cc40*/  LDL.LU R10, [R1+0x78] ;  /* 0x00007800010a7983 */ /* 0x001ee80000300800 */
[----:B-1----:R-:W4:Y:S01]  /*1cc50*/  LDL.LU R9, [R1+0x74] ;  /* 0x0000740001097983 */ /* 0x002f220000300800 */
[----:B--2---:R-:W-:-:S05]  /*1cc60*/  FMUL R3, R3, R2 ;  /* 0x0000000203037220 */ /* 0x004fca0000400000 */
[----:B------:R-:W-:-:S05]  /*1cc70*/  F2FP.TF32.F32.PACK_B R3, R3 ;  /* 0x00000003ff03723e */ /* 0x000fca00024050ff */
[----:B------:R0:W-:Y:S04]  /*1cc80*/  @P5 STG.E desc[UR44][R4.64+0xc4], R3 ;  /* 0x0000c40304005986 */ /* 0x0001e8000c10192c */
[----:B------:R1:W-:Y:S04]  /*1cc90*/  @P0 STG.E desc[UR44][R6.64+0xc0], R8 ;  /* 0x0000c00806000986 */ /* 0x0003e8000c10192c */
[----:B0-----:R-:W2:Y:S04]  /*1cca0*/  LDL.LU R3, [R1+0x6c] ;  /* 0x00006c0001037983 */ /* 0x001ea80000300800 */
[----:B-1----:R-:W5:Y:S01]  /*1ccb0*/  LDL.LU R8, [R1+0x70] ;  /* 0x0000700001087983 */ /* 0x002f620000300800 */
[----:B------:R-:W-:-:S02]  /*1ccc0*/  ISETP.GT.AND P1, PT, R0, 0x31, P2 ;  /* 0x000000310000780c */ /* 0x000fc40001724270 */
[C---:B------:R-:W-:Y:S02]  /*1ccd0*/  ISETP.GT.AND P4, PT, R0.reuse, 0x38, P3 ;  /* 0x000000380000780c */ /* 0x040fe40001f84270 */
[C---:B------:R-:W-:Y:S02]  /*1cce0*/  ISETP.GT.AND P5, PT, R0.reuse, 0x39, P3 ;  /* 0x000000390000780c */ /* 0x040fe40001fa4270 */
[----:B------:R-:W-:Y:S01]  /*1ccf0*/  ISETP.GT.AND P0, PT, R0, 0x38, P2 ;  /* 0x000000380000780c */ /* 0x000fe20001704270 */
[-C--:B----4-:R-:W-:Y:S01]  /*1cd00*/  FMUL R9, R9, R2.reuse ;  /* 0x0000000209097220 */ /* 0x090fe20000400000 */
[----:B---3--:R-:W-:-:S04]  /*1cd10*/  FMUL R10, R10, R2 ;  /* 0x000000020a0a7220 */ /* 0x008fc80000400000 */
[----:B------:R-:W-:Y:S02]  /*1cd20*/  F2FP.TF32.F32.PACK_B R9, R9 ;  /* 0x00000009ff09723e */ /* 0x000fe400024050ff */
[----:B------:R-:W-:Y:S01]  /*1cd30*/  F2FP.TF32.F32.PACK_B R10, R10 ;  /* 0x0000000aff0a723e */ /* 0x000fe200024050ff */
[-C--:B--2---:R-:W-:Y:S01]  /*1cd40*/  FMUL R3, R3, R2.reuse ;  /* 0x0000000203037220 */ /* 0x084fe20000400000 */
[----:B-----5:R-:W-:-:S04]  /*1cd50*/  FMUL R8, R8, R2 ;  /* 0x0000000208087220 */ /* 0x020fc80000400000 */
[----:B------:R-:W-:Y:S02]  /*1cd60*/  F2FP.TF32.F32.PACK_B R3, R3 ;  /* 0x00000003ff03723e */ /* 0x000fe400024050ff */
[----:B------:R-:W-:-:S03]  /*1cd70*/  F2FP.TF32.F32.PACK_B R8, R8 ;  /* 0x00000008ff08723e */ /* 0x000fc600024050ff */
[----:B------:R0:W-:Y:S04]  /*1cd80*/  @P1 STG.E desc[UR44][R6.64+0xc4], R3 ;  /* 0x0000c40306001986 */ /* 0x0001e8000c10192c */
[----:B------:R1:W-:Y:S04]  /*1cd90*/  @P4 STG.E desc[UR44][R4.64+0xe0], R8 ;  /* 0x0000e00804004986 */ /* 0x0003e8000c10192c */
[----:B0-----:R-:W2:Y:S04]  /*1cda0*/  LDL.LU R3, [R1+0x7c] ;  /* 0x00007c0001037983 */ /* 0x001ea80000300800 */
[----:B-1----:R-:W3:Y:S04]  /*1cdb0*/  LDL.LU R8, [R1+0x80] ;  /* 0x0000800001087983 */ /* 0x002ee80000300800 */
[----:B------:R0:W-:Y:S04]  /*1cdc0*/  @P5 STG.E desc[UR44][R4.64+0xe4], R9 ;  /* 0x0000e40904005986 */ /* 0x0001e8000c10192c */
[----:B------:R1:W-:Y:S04]  /*1cdd0*/  @P0 STG.E desc[UR44][R6.64+0xe0], R10 ;  /* 0x0000e00a06000986 */ /* 0x0003e8000c10192c */
[----:B0-----:R-:W4:Y:S04]  /*1cde0*/  LDL.LU R9, [R1+0x84] ;  /* 0x0000840001097983 */ /* 0x001f280000300800 */
[----:B-1----:R-:W5:Y:S01]  /*1cdf0*/  LDL.LU R10, [R1+0x88] ;  /* 0x00008800010a7983 */ /* 0x002f620000300800 */
[----:B------:R-:W-:-:S02]  /*1ce00*/  ISETP.GT.AND P1, PT, R0, 0x39, P2 ;  /* 0x000000390000780c */ /* 0x000fc40001724270 */
[C---:B------:R-:W-:Y:S02]  /*1ce10*/  ISETP.GT.AND P4, PT, R0.reuse, 0x40, P3 ;  /* 0x000000400000780c */ /* 0x040fe40001f84270 */
[C---:B------:R-:W-:Y:S02]  /*1ce20*/  ISETP.GT.AND P5, PT, R0.reuse, 0x41, P3 ;  /* 0x000000410000780c */ /* 0x040fe40001fa4270 */
[----:B------:R-:W-:Y:S01]  /*1ce30*/  ISETP.GT.AND P0, PT, R0, 0x40, P2 ;  /* 0x000000400000780c */ /* 0x000fe20001704270 */
[-C--:B------:R-:W-:Y:S01]  /*1ce40*/  FMUL R11, R11, R2.reuse ;  /* 0x000000020b0b7220 */ /* 0x080fe20000400000 */
[----:B------:R-:W-:-:S04]  /*1ce50*/  FMUL R13, R13, R2 ;  /* 0x000000020d0d7220 */ /* 0x000fc80000400000 */
[----:B------:R-:W-:Y:S02]  /*1ce60*/  F2FP.TF32.F32.PACK_B R11, R11 ;  /* 0x0000000bff0b723e */ /* 0x000fe400024050ff */
[----:B------:R-:W-:Y:S01]  /*1ce70*/  F2FP.TF32.F32.PACK_B R13, R13 ;  /* 0x0000000dff0d723e */ /* 0x000fe200024050ff */
[----:B------:R-:W-:-:S05]  /*1ce80*/  FMUL R15, R15, R2 ;  /* 0x000000020f0f7220 */ /* 0x000fca0000400000 */
[----:B------:R-:W-:Y:S01]  /*1ce90*/  F2FP.TF32.F32.PACK_B R15, R15 ;  /* 0x0000000fff0f723e */ /* 0x000fe200024050ff */
[----:B------:R-:W-:-:S05]  /*1cea0*/  FMUL R19, R19, R2 ;  /* 0x0000000213137220 */ /* 0x000fca0000400000 */
[----:B------:R-:W-:Y:S01]  /*1ceb0*/  F2FP.TF32.F32.PACK_B R19, R19 ;  /* 0x00000013ff13723e */ /* 0x000fe200024050ff */
[-C--:B--2---:R-:W-:Y:S01]  /*1cec0*/  FMUL R3, R3, R2.reuse ;  /* 0x0000000203037220 */ /* 0x084fe20000400000 */
[----:B---3--:R-:W-:-:S04]  /*1ced0*/  FMUL R8, R8, R2 ;  /* 0x0000000208087220 */ /* 0x008fc80000400000 */
[----:B------:R-:W-:Y:S02]  /*1cee0*/  F2FP.TF32.F32.PACK_B R3, R3 ;  /* 0x00000003ff03723e */ /* 0x000fe400024050ff */
[----:B------:R-:W-:-:S03]  /*1cef0*/  F2FP.TF32.F32.PACK_B R8, R8 ;  /* 0x00000008ff08723e */ /* 0x000fc600024050ff */
[----:B------:R0:W-:Y:S01]  /*1cf00*/  @P1 STG.E desc[UR44][R6.64+0xe4], R3 ;  /* 0x0000e40306001986 */ /* 0x0001e2000c10192c */
[----:B------:R-:W-:-:S03]  /*1cf10*/  ISETP.GT.AND P1, PT, R0, 0x41, P2 ;  /* 0x000000410000780c */ /* 0x000fc60001724270 */
[----:B------:R1:W-:Y:S01]  /*1cf20*/  @P4 STG.E desc[UR44][R4.64+0x100], R8 ;  /* 0x0001000804004986 */ /* 0x0003e2000c10192c */
[----:B------:R-:W-:Y:S01]  /*1cf30*/  ISETP.GT.AND P4, PT, R0, 0x48, P3 ;  /* 0x000000480000780c */ /* 0x000fe20001f84270 */
[-C--:B----4-:R-:W-:Y:S01]  /*1cf40*/  FMUL R9, R9, R2.reuse ;  /* 0x0000000209097220 */ /* 0x090fe20000400000 */
[-C--:B0-----:R-:W-:Y:S01]  /*1cf50*/  FMUL R3, R235, R2.reuse ;  /* 0x00000002eb037220 */ /* 0x081fe20000400000 */
[-C--:B-----5:R-:W-:Y:S01]  /*1cf60*/  FMUL R10, R10, R2.reuse ;  /* 0x000000020a0a7220 */ /* 0x0a0fe20000400000 */
[----:B-1----:R-:W-:Y:S02]  /*1cf70*/  FMUL R8, R234, R2 ;  /* 0x00000002ea087220 */ /* 0x002fe40000400000 */
[----:B------:R-:W-:Y:S02]  /*1cf80*/  F2FP.TF32.F32.PACK_B R9, R9 ;  /* 0x00000009ff09723e */ /* 0x000fe400024050ff */
[----:B------:R-:W-:Y:S02]  /*1cf90*/  F2FP.TF32.F32.PACK_B R10, R10 ;  /* 0x0000000aff0a723e */ /* 0x000fe400024050ff */
[----:B------:R-:W-:-:S02]  /*1cfa0*/  F2FP.TF32.F32.PACK_B R3, R3 ;  /* 0x00000003ff03723e */ /* 0x000fc400024050ff */
[----:B------:R-:W-:Y:S01]  /*1cfb0*/  F2FP.TF32.F32.PACK_B R8, R8 ;  /* 0x00000008ff08723e */ /* 0x000fe200024050ff */
[----:B------:R0:W-:Y:S01]  /*1cfc0*/  @P5 STG.E desc[UR44][R4.64+0x104], R9 ;  /* 0x0001040904005986 */ /* 0x0001e2000c10192c */
[----:B------:R-:W-:-:S03]  /*1cfd0*/  ISETP.GT.AND P5, PT, R0, 0x49, P3 ;  /* 0x000000490000780c */ /* 0x000fc60001fa4270 */
[----:B------:R1:W-:Y:S01]  /*1cfe0*/  @P0 STG.E desc[UR44][R6.64+0x100], R10 ;  /* 0x0001000a06000986 */ /* 0x0003e2000c10192c */
[----:B------:R-:W-:-:S03]  /*1cff0*/  ISETP.GT.AND P0, PT, R0, 0x48, P2 ;  /* 0x000000480000780c */ /* 0x000fc60001704270 */
[----:B------:R2:W-:Y:S01]  /*1d000*/  @P1 STG.E desc[UR44][R6.64+0x104], R3 ;  /* 0x0001040306001986 */ /* 0x0005e2000c10192c */
[----:B------:R-:W-:-:S03]  /*1d010*/  ISETP.GT.AND P1, PT, R0, 0x49, P2 ;  /* 0x000000490000780c */ /* 0x000fc60001724270 */
[----:B------:R-:W-:Y:S01]  /*1d020*/  @P4 STG.E desc[UR44][R4.64+0x120], R8 ;  /* 0x0001200804004986 */ /* 0x000fe2000c10192c */
[-C--:B0-----:R-:W-:Y:S01]  /*1d030*/  FMUL R9, R233, R2.reuse ;  /* 0x00000002e9097220 */ /* 0x081fe20000400000 */
[----:B------:R-:W-:Y:S01]  /*1d040*/  ISETP.GT.AND P4, PT, R0, 0x50, P3 ;  /* 0x000000500000780c */ /* 0x000fe20001f84270 */
[----:B-1----:R-:W-:-:S03]  /*1d050*/  FMUL R10, R232, R2 ;  /* 0x00000002e80a7220 */ /* 0x002fc60000400000 */
[----:B------:R-:W-:Y:S02]  /*1d060*/  F2FP.TF32.F32.PACK_B R9, R9 ;  /* 0x00000009ff09723e */ /* 0x000fe400024050ff */
[----:B------:R-:W-:-:S03]  /*1d070*/  F2FP.TF32.F32.PACK_B R10, R10 ;  /* 0x0000000aff0a723e */ /* 0x000fc600024050ff */
[----:B------:R0:W-:Y:S01]  /*1d080*/  @P5 STG.E desc[UR44][R4.64+0x124], R9 ;  /* 0x0001240904005986 */ /* 0x0001e2000c10192c */
[----:B------:R-:W-:-:S03]  /*1d090*/  ISETP.GT.AND P5, PT, R0, 0x51, P3 ;  /* 0x000000510000780c */ /* 0x000fc60001fa4270 */
[----:B------:R-:W-:Y:S01]  /*1d0a0*/  @P0 STG.E desc[UR44][R6.64+0x120], R10 ;  /* 0x0001200a06000986 */ /* 0x000fe2000c10192c */
[----:B------:R-:W-:-:S03]  /*1d0b0*/  ISETP.GT.AND P0, PT, R0, 0x50, P2 ;  /* 0x000000500000780c */ /* 0x000fc60001704270 */
[----:B------:R1:W-:Y:S01]  /*1d0c0*/  @P1 STG.E desc[UR44][R6.64+0x124], R11 ;  /* 0x0001240b06001986 */ /* 0x0003e2000c10192c */
[C---:B------:R-:W-:Y:S01]  /*1d0d0*/  ISETP.GT.AND P1, PT, R0.reuse, 0x51, P2 ;  /* 0x000000510000780c */ /* 0x040fe20001724270 */
[-C--:B--2---:R-:W-:Y:S02]  /*1d0e0*/  FMUL R3, R231, R2.reuse ;  /* 0x00000002e7037220 */ /* 0x084fe40000400000 */
[----:B------:R2:W-:Y:S01]  /*1d0f0*/  @P4 STG.E desc[UR44][R4.64+0x140], R13 ;  /* 0x0001400d04004986 */ /* 0x0005e2000c10192c */
[----:B------:R-:W-:Y:S01]  /*1d100*/  ISETP.GT.AND P4, PT, R0, 0x58, P3 ;  /* 0x000000580000780c */ /* 0x000fe20001f84270 */
[-C--:B0-----:R-:W-:Y:S01]  /*1d110*/  FMUL R9, R230, R2.reuse ;  /* 0x00000002e6097220 */ /* 0x081fe20000400000 */
[----:B------:R-:W-:Y:S01]  /*1d120*/  F2FP.TF32.F32.PACK_B R3, R3 ;  /* 0x00000003ff03723e */ /* 0x000fe200024050ff */
[----:B-1----:R-:W-:-:S03]  /*1d130*/  FMUL R11, R229, R2 ;  /* 0x00000002e50b7220 */ /* 0x002fc60000400000 */
[----:B------:R-:W-:Y:S01]  /*1d140*/  F2FP.TF32.F32.PACK_B R9, R9 ;  /* 0x00000009ff09723e */ /* 0x000fe200024050ff */
[----:B------:R-:W-:Y:S01]  /*1d150*/  @P5 STG.E desc[UR44][R4.64+0x144], R15 ;  /* 0x0001440f04005986 */ /* 0x000fe2000c10192c */
[----:B------:R-:W-:-:S03]  /*1d160*/  F2FP.TF32.F32.PACK_B R11, R11 ;  /* 0x0000000bff0b723e */ /* 0x000fc600024050ff */
[----:B------:R0:W-:Y:S01]  /*1d170*/  @P0 STG.E desc[UR44][R6.64+0x140], R3 ;  /* 0x0001400306000986 */ /* 0x0001e2000c10192c */
[C---:B------:R-:W-:Y:S02]  /*1d180*/  ISETP.GT.AND P5, PT, R0.reuse, 0x59, P3 ;  /* 0x000000590000780c */ /* 0x040fe40001fa4270 */
[C---:B------:R-:W-:Y:S01]  /*1d190*/  ISETP.GT.AND P0, PT, R0.reuse, 0x58, P2 ;  /* 0x000000580000780c */ /* 0x040fe20001704270 */
[----:B------:R1:W-:Y:S01]  /*1d1a0*/  @P1 STG.E desc[UR44][R6.64+0x144], R9 ;  /* 0x0001440906001986 */ /* 0x0003e2000c10192c */
[----:B------:R-:W-:Y:S01]  /*1d1b0*/  ISETP.GT.AND P1, PT, R0, 0x59, P2 ;  /* 0x000000590000780c */ /* 0x000fe20001724270 */
[-C--:B--2---:R-:W-:Y:S02]  /*1d1c0*/  FMUL R13, R228, R2.reuse ;  /* 0x00000002e40d7220 */ /* 0x084fe40000400000 */
[----:B------:R2:W-:Y:S01]  /*1d1d0*/  @P4 STG.E desc[UR44][R4.64+0x160], R11 ;  /* 0x0001600b04004986 */ /* 0x0005e2000c10192c */
[----:B------:R-:W-:Y:S01]  /*1d1e0*/  ISETP.GT.AND P4, PT, R0, 0x60, P3 ;  /* 0x000000600000780c */ /* 0x000fe20001f84270 */
[-C--:B0-----:R-:W-:Y:S01]  /*1d1f0*/  FMUL R3, R227, R2.reuse ;  /* 0x00000002e3037220 */ /* 0x081fe20000400000 */
[----:B------:R-:W-:Y:S01]  /*1d200*/  F2FP.TF32.F32.PACK_B R13, R13 ;  /* 0x0000000dff0d723e */ /* 0x000fe200024050ff */
[----:B-1----:R-:W-:-:S03]  /*1d210*/  FMUL R9, R226, R2 ;  /* 0x00000002e2097220 */ /* 0x002fc60000400000 */
[----:B------:R-:W-:Y:S01]  /*1d220*/  F2FP.TF32.F32.PACK_B R3, R3 ;  /* 0x00000003ff03723e */ /* 0x000fe200024050ff */
[----:B------:R0:W-:Y:S01]  /*1d230*/  @P5 STG.E desc[UR44][R4.64+0x164], R13 ;  /* 0x0001640d04005986 */ /* 0x0001e2000c10192c */
[----:B------:R-:W-:-:S03]  /*1d240*/  F2FP.TF32.F32.PACK_B R9, R9 ;  /* 0x00000009ff09723e */ /* 0x000fc600024050ff */
[----:B------:R-:W-:Y:S01]  /*1d250*/  @P0 STG.E desc[UR44][R6.64+0x160], R19 ;  /* 0x0001601306000986 */ /* 0x000fe2000c10192c */
[C---:B------:R-:W-:Y:S02]  /*1d260*/  ISETP.GT.AND P5, PT, R0.reuse, 0x61, P3 ;  /* 0x000000610000780c */ /* 0x040fe40001fa4270 */
[C---:B------:R-:W-:Y:S01]  /*1d270*/  ISETP.GT.AND P0, PT, R0.reuse, 0x60, P2 ;  /* 0x000000600000780c */ /* 0x040fe20001704270 */
[----:B------:R1:W-:Y:S01]  /*1d280*/  @P1 STG.E desc[UR44][R6.64+0x164], R3 ;  /* 0x0001640306001986 */ /* 0x0003e2000c10192c */
[C---:B------:R-:W-:Y:S01]  /*1d290*/  ISETP.GT.AND P1, PT, R0.reuse, 0x61, P2 ;  /* 0x000000610000780c */ /* 0x040fe20001724270 */
[-C--:B--2---:R-:W-:Y:S02]  /*1d2a0*/  FMUL R11, R225, R2.reuse ;  /* 0x00000002e10b7220 */ /* 0x084fe40000400000 */
[----:B------:R2:W-:Y:S01]  /*1d2b0*/  @P4 STG.E desc[UR44][R4.64+0x180], R9 ;  /* 0x0001800904004986 */ /* 0x0005e2000c10192c */
[----:B------:R-:W-:Y:S01]  /*1d2c0*/  ISETP.GT.AND P4, PT, R0, 0x68, P3 ;  /* 0x000000680000780c */ /* 0x000fe20001f84270 */
[-C--:B------:R-:W-:Y:S01]  /*1d2d0*/  FMUL R15, R224, R2.reuse ;  /* 0x00000002e00f7220 */ /* 0x080fe20000400000 */
[-C--:B0-----:R-:W-:Y:S01]  /*1d2e0*/  FMUL R13, R223, R2.reuse ;  /* 0x00000002df0d7220 */ /* 0x081fe20000400000 */
[----:B------:R-:W-:Y:S01]  /*1d2f0*/  F2FP.TF32.F32.PACK_B R11, R11 ;  /* 0x0000000bff0b723e */ /* 0x000fe200024050ff */
[----:B-1----:R-:W-:-:S02]  /*1d300*/  FMUL R3, R222, R2 ;  /* 0x00000002de037220 */ /* 0x002fc40000400000 */
[----:B------:R-:W-:Y:S02]  /*1d310*/  F2FP.TF32.F32.PACK_B R15, R15 ;  /* 0x0000000fff0f723e */ /* 0x000fe400024050ff */
[----:B------:R-:W-:Y:S02]  /*1d320*/  F2FP.TF32.F32.PACK_B R13, R13 ;  /* 0x0000000dff0d723e */ /* 0x000fe400024050ff */
[----:B------:R-:W-:Y:S01]  /*1d330*/  F2FP.TF32.F32.PACK_B R3, R3 ;  /* 0x00000003ff03723e */ /* 0x000fe200024050ff */
[----:B------:R0:W-:Y:S01]  /*1d340*/  @P5 STG.E desc[UR44][R4.64+0x184], R11 ;  /* 0x0001840b04005986 */ /* 0x0001e2000c10192c */
[----:B------:R-:W-:-:S03]  /*1d350*/  ISETP.GT.AND P5, PT, R0, 0x69, P3 ;  /* 0x000000690000780c */ /* 0x000fc60001fa4270 */
[----:B------:R-:W-:Y:S01]  /*1d360*/  @P0 STG.E desc[UR44][R6.64+0x180], R15 ;  /* 0x0001800f06000986 */ /* 0x000fe2000c10192c */
[C---:B------:R-:W-:Y:S01]  /*1d370*/  ISETP.GT.AND P0, PT, R0.reuse, 0x68, P2 ;  /* 0x000000680000780c */ /* 0x040fe20001704270 */
[-C--:B--2---:R-:W-:Y:S02]  /*1d380*/  FMUL R9, R221, R2.reuse ;  /* 0x00000002dd097220 */ /* 0x084fe40000400000 */
[----:B------:R1:W-:Y:S01]  /*1d390*/  @P1 STG.E desc[UR44][R6.64+0x184], R13 ;  /* 0x0001840d06001986 */ /* 0x0003e2000c10192c */
[----:B------:R-:W-:Y:S01]  /*1d3a0*/  ISETP.GT.AND P1, PT, R0, 0x69, P2 ;  /* 0x000000690000780c */ /* 0x000fe20001724270 */
[-C--:B------:R-:W-:Y:S02]  /*1d3b0*/  FMUL R19, R220, R2.reuse ;  /* 0x00000002dc137220 */ /* 0x080fe40000400000 */
[----:B------:R2:W-:Y:S01]  /*1d3c0*/  @P4 STG.E desc[UR44][R4.64+0x1a0], R3 ;  /* 0x0001a00304004986 */ /* 0x0005e2000c10192c */
[----:B------:R-:W-:Y:S01]  /*1d3d0*/  ISETP.GT.AND P4, PT, R0, 0x70, P3 ;  /* 0x000000700000780c */ /* 0x000fe20001f84270 */
[----:B0-----:R-:W-:Y:S01]  /*1d3e0*/  FMUL R11, R219, R2 ;  /* 0x00000002db0b7220 */ /* 0x001fe20000400000 */
[----:B------:R-:W-:-:S02]  /*1d3f0*/  F2FP.TF32.F32.PACK_B R9, R9 ;  /* 0x00000009ff09723e */ /* 0x000fc400024050ff */
[----:B------:R-:W-:Y:S01]  /*1d400*/  F2FP.TF32.F32.PACK_B R19, R19 ;  /* 0x00000013ff13723e */ /* 0x000fe200024050ff */
[-C--:B-1----:R-:W-:Y:S01]  /*1d410*/  FMUL R13, R218, R2.reuse ;  /* 0x00000002da0d7220 */ /* 0x082fe20000400000 */
[----:B------:R-:W-:Y:S01]  /*1d420*/  F2FP.TF32.F32.PACK_B R11, R11 ;  /* 0x0000000bff0b723e */ /* 0x000fe200024050ff */
[----:B------:R0:W-:Y:S03]  /*1d430*/  @P5 STG.E desc[UR44][R4.64+0x1a4], R9 ;  /* 0x0001a40904005986 */ /* 0x0001e6000c10192c */
[----:B------:R-:W-:Y:S01]  /*1d440*/  F2FP.TF32.F32.PACK_B R13, R13 ;  /* 0x0000000dff0d723e */ /* 0x000fe200024050ff */
[----:B------:R-:W-:Y:S01]  /*1d450*/  @P0 STG.E desc[UR44][R6.64+0x1a0], R19 ;  /* 0x0001a01306000986 */ /* 0x000fe2000c10192c */
[C---:B------:R-:W-:Y:S02]  /*1d460*/  ISETP.GT.AND P5, PT, R0.reuse, 0x71, P3 ;  /* 0x000000710000780c */ /* 0x040fe40001fa4270 */
[C---:B------:R-:W-:Y:S01]  /*1d470*/  ISETP.GT.AND P0, PT, R0.reuse, 0x70, P2 ;  /* 0x000000700000780c */ /* 0x040fe20001704270 */
[----:B------:R1:W-:Y:S01]  /*1d480*/  @P1 STG.E desc[UR44][R6.64+0x1a4], R11 ;  /* 0x0001a40b06001986 */ /* 0x0003e2000c10192c */
[----:B------:R-:W-:Y:S01]  /*1d490*/  ISETP.GT.AND P1, PT, R0, 0x71, P2 ;  /* 0x000000710000780c */ /* 0x000fe20001724270 */
[----:B--2---:R-:W-:-:S02]  /*1d4a0*/  FMUL R3, R217, R2 ;  /* 0x00000002d9037220 */ /* 0x004fc40000400000 */
[----:B------:R2:W-:Y:S01]  /*1d4b0*/  @P4 STG.E desc[UR44][R4.64+0x1c0], R13 ;  /* 0x0001c00d04004986 */ /* 0x0005e2000c10192c */
[----:B------:R-:W-:Y:S01]  /*1d4c0*/  ISETP.GT.AND P4, PT, R0, 0x78, P3 ;  /* 0x000000780000780c */ /* 0x000fe20001f84270 */
[-C--:B------:R-:W-:Y:S01]  /*1d4d0*/  FMUL R15, R216, R2.reuse ;  /* 0x00000002d80f7220 */ /* 0x080fe20000400000 */
[-C--:B0-----:R-:W-:Y:S01]  /*1d4e0*/  FMUL R9, R215, R2.reuse ;  /* 0x00000002d7097220 */ /* 0x081fe20000400000 */
[----:B------:R-:W-:Y:S01]  /*1d4f0*/  F2FP.TF32.F32.PACK_B R3, R3 ;  /* 0x00000003ff03723e */ /* 0x000fe200024050ff */
[----:B-1----:R-:W-:Y:S02]  /*1d500*/  FMUL R11, R214, R2 ;  /* 0x00000002d60b7220 */ /* 0x002fe40000400000 */
        /* <DEDUP_REMOVED lines=219> */
[C---:B------:R-:W-:Y:S01]  /*1e2c0*/  ISETP.GT.AND P4, PT, R0.reuse, 0xe8, P3 ;  /* 0x000000e80000780c */ /* 0x040fe20001f84270 */
[-C--:B------:R-:W-:Y:S01]  /*1e2d0*/  FMUL R15, R159, R2.reuse ;  /* 0x000000029f0f7220 */ /* 0x080fe20000400000 */
[----:B------:R-:W-:Y:S01]  /*1e2e0*/  ISETP.GT.AND P6, PT, R0, 0xe9, P3 ;  /* 0x000000e90000780c */ /* 0x000fe20001fc4270 */
[-C--:B0-----:R-:W-:Y:S01]  /*1e2f0*/  FMUL R13, R157, R2.reuse ;  /* 0x000000029d0d7220 */ /* 0x081fe20000400000 */
[----:B------:R-:W-:Y:S01]  /*1e300*/  F2FP.TF32.F32.PACK_B R11, R11 ;  /* 0x0000000bff0b723e */ /* 0x000fe200024050ff */
[-C--:B-1----:R-:W-:Y:S01]  /*1e310*/  FMUL R3, R156, R2.reuse ;  /* 0x000000029c037220 */ /* 0x082fe20000400000 */
[----:B------:R-:W-:Y:S01]  /*1e320*/  F2FP.TF32.F32.PACK_B R15, R15 ;  /* 0x0000000fff0f723e */ /* 0x000fe200024050ff */
[----:B--2---:R-:W-:Y:S01]  /*1e330*/  FMUL R9, R155, R2 ;  /* 0x000000029b097220 */ /* 0x004fe20000400000 */
[----:B------:R-:W-:Y:S02]  /*1e340*/  F2FP.TF32.F32.PACK_B R13, R13 ;  /* 0x0000000dff0d723e */ /* 0x000fe400024050ff */
[----:B------:R-:W-:Y:S01]  /*1e350*/  F2FP.TF32.F32.PACK_B R3, R3 ;  /* 0x00000003ff03723e */ /* 0x000fe200024050ff */
[----:B------:R0:W-:Y:S01]  /*1e360*/  @P5 STG.E desc[UR44][R4.64+0x384], R11 ;  /* 0x0003840b04005986 */ /* 0x0001e2000c10192c */
[----:B------:R-:W-:-:S03]  /*1e370*/  F2FP.TF32.F32.PACK_B R9, R9 ;  /* 0x00000009ff09723e */ /* 0x000fc600024050ff */
[----:B------:R-:W-:Y:S01]  /*1e380*/  @P0 STG.E desc[UR44][R6.64+0x380], R15 ;  /* 0x0003800f06000986 */ /* 0x000fe2000c10192c */
[----:B------:R-:W-:-:S03]  /*1e390*/  ISETP.GT.AND P0, PT, R0, 0xe8, P2 ;  /* 0x000000e80000780c */ /* 0x000fc60001704270 */
[----:B------:R1:W-:Y:S01]  /*1e3a0*/  @P1 STG.E desc[UR44][R6.64+0x384], R13 ;  /* 0x0003840d06001986 */ /* 0x0003e2000c10192c */
[----:B------:R-:W-:-:S03]  /*1e3b0*/  ISETP.GT.AND P5, PT, R0, 0xe9, P2 ;  /* 0x000000e90000780c */ /* 0x000fc600017a4270 */
[----:B------:R2:W-:Y:S01]  /*1e3c0*/  @P4 STG.E desc[UR44][R4.64+0x3a0], R3 ;  /* 0x0003a00304004986 */ /* 0x0005e2000c10192c */
[-C--:B------:R-:W-:Y:S01]  /*1e3d0*/  FMUL R19, R154, R2.reuse ;  /* 0x000000029a137220 */ /* 0x080fe20000400000 */
[C---:B------:R-:W-:Y:S02]  /*1e3e0*/  ISETP.GT.AND P4, PT, R0.reuse, 0xf1, P3 ;  /* 0x000000f10000780c */ /* 0x040fe40001f84270 */
[----:B------:R3:W-:Y:S01]  /*1e3f0*/  @P6 STG.E desc[UR44][R4.64+0x3a4], R9 ;  /* 0x0003a40904006986 */ /* 0x0007e2000c10192c */
[----:B------:R-:W-:Y:S01]  /*1e400*/  ISETP.GT.AND P6, PT, R0, 0xf0, P3 ;  /* 0x000000f00000780c */ /* 0x000fe20001fc4270 */
[-C--:B0-----:R-:W-:Y:S01]  /*1e410*/  FMUL R11, R153, R2.reuse ;  /* 0x00000002990b7220 */ /* 0x081fe20000400000 */
[-C--:B-1----:R-:W-:Y:S01]  /*1e420*/  FMUL R13, R152, R2.reuse ;  /* 0x00000002980d7220 */ /* 0x082fe20000400000 */
[----:B------:R-:W-:Y:S01]  /*1e430*/  F2FP.TF32.F32.PACK_B R19, R19 ;  /* 0x00000013ff13723e */ /* 0x000fe200024050ff */
[----:B--2---:R-:W-:Y:S02]  /*1e440*/  FMUL R3, R23, R2 ;  /* 0x0000000217037220 */ /* 0x004fe40000400000 */
[----:B------:R-:W-:-:S02]  /*1e450*/  F2FP.TF32.F32.PACK_B R11, R11 ;  /* 0x0000000bff0b723e */ /* 0x000fc400024050ff */
[----:B------:R-:W-:Y:S02]  /*1e460*/  F2FP.TF32.F32.PACK_B R13, R13 ;  /* 0x0000000dff0d723e */ /* 0x000fe400024050ff */
[----:B------:R-:W-:Y:S01]  /*1e470*/  F2FP.TF32.F32.PACK_B R3, R3 ;  /* 0x00000003ff03723e */ /* 0x000fe200024050ff */
[----:B------:R0:W-:Y:S04]  /*1e480*/  @P0 STG.E desc[UR44][R6.64+0x3a0], R19 ;  /* 0x0003a01306000986 */ /* 0x0001e8000c10192c */
[----:B------:R1:W-:Y:S04]  /*1e490*/  @P5 STG.E desc[UR44][R6.64+0x3a4], R11 ;  /* 0x0003a40b06005986 */ /* 0x0003e8000c10192c */
[----:B------:R-:W-:Y:S01]  /*1e4a0*/  @P6 STG.E desc[UR44][R4.64+0x3c0], R13 ;  /* 0x0003c00d04006986 */ /* 0x000fe2000c10192c */
[----:B------:R-:W-:-:S03]  /*1e4b0*/  ISETP.GT.AND P6, PT, R0, 0xf0, P2 ;  /* 0x000000f00000780c */ /* 0x000fc600017c4270 */
[----:B------:R2:W-:Y:S01]  /*1e4c0*/  @P4 STG.E desc[UR44][R4.64+0x3c4], R3 ;  /* 0x0003c40304004986 */ /* 0x0005e2000c10192c */
[C---:B------:R-:W-:Y:S02]  /*1e4d0*/  ISETP.GT.AND P4, PT, R0.reuse, 0xf8, P3 ;  /* 0x000000f80000780c */ /* 0x040fe40001f84270 */
[C---:B------:R-:W-:Y:S02]  /*1e4e0*/  ISETP.GT.AND P3, PT, R0.reuse, 0xf9, P3 ;  /* 0x000000f90000780c */ /* 0x040fe40001f64270 */
[----:B------:R-:W-:Y:S01]  /*1e4f0*/  ISETP.GT.AND P5, PT, R0, 0xf1, P2 ;  /* 0x000000f10000780c */ /* 0x000fe200017a4270 */
[-C--:B---3--:R-:W-:Y:S01]  /*1e500*/  FMUL R9, R22, R2.reuse ;  /* 0x0000000216097220 */ /* 0x088fe20000400000 */
[-C--:B------:R-:W-:Y:S01]  /*1e510*/  FMUL R15, R21, R2.reuse ;  /* 0x00000002150f7220 */ /* 0x080fe20000400000 */
[-C--:B0-----:R-:W-:Y:S01]  /*1e520*/  FMUL R19, R20, R2.reuse ;  /* 0x0000000214137220 */ /* 0x081fe20000400000 */
[----:B------:R-:W-:Y:S01]  /*1e530*/  FMUL R21, R18, R2 ;  /* 0x0000000212157220 */ /* 0x000fe20000400000 */
[----:B------:R-:W-:Y:S01]  /*1e540*/  USHF.L.U32 UR12, UR8, 0x9, URZ ;  /* 0x00000009080c7899 */ /* 0x000fe2000800063f */
[----:B------:R-:W-:-:S02]  /*1e550*/  F2FP.TF32.F32.PACK_B R9, R9 ;  /* 0x00000009ff09723e */ /* 0x000fc400024050ff */
[----:B------:R-:W-:Y:S02]  /*1e560*/  F2FP.TF32.F32.PACK_B R15, R15 ;  /* 0x0000000fff0f723e */ /* 0x000fe400024050ff */
[----:B------:R-:W-:Y:S01]  /*1e570*/  F2FP.TF32.F32.PACK_B R19, R19 ;  /* 0x00000013ff13723e */ /* 0x000fe200024050ff */
[----:B------:R-:W-:Y:S01]  /*1e580*/  USHF.L.U64.HI UR11, UR8, 0x9, UR9 ;  /* 0x00000009080b7899 */ /* 0x000fe20008010209 */
[----:B------:R-:W-:Y:S01]  /*1e590*/  F2FP.TF32.F32.PACK_B R21, R21 ;  /* 0x00000015ff15723e */ /* 0x000fe200024050ff */
[----:B------:R-:W-:Y:S01]  /*1e5a0*/  @P3 IMAD.MOV.U32 R10, RZ, RZ, R4 ;  /* 0x000000ffff0a3224 */ /* 0x000fe200078e0004 */
[----:B------:R0:W-:Y:S01]  /*1e5b0*/  @P6 STG.E desc[UR44][R6.64+0x3c0], R9 ;  /* 0x0003c00906006986 */ /* 0x0001e2000c10192c */
[----:B-1----:R-:W-:Y:S02]  /*1e5c0*/  @P3 IMAD.MOV.U32 R11, RZ, RZ, R5 ;  /* 0x000000ffff0b3224 */ /* 0x002fe400078e0005 */
[----:B--2---:R-:W-:Y:S01]  /*1e5d0*/  IMAD.U32 R3, RZ, RZ, UR12 ;  /* 0x0000000cff037e24 */ /* 0x004fe2000f8e00ff */
[----:B------:R-:W-:Y:S01]  /*1e5e0*/  @P5 STG.E desc[UR44][R6.64+0x3c4], R15 ;  /* 0x0003c40f06005986 */ /* 0x000fe2000c10192c */
[----:B------:R-:W-:-:S03]  /*1e5f0*/  ISETP.GT.AND P1, PT, R158, 0x80, PT ;  /* 0x000000809e00780c */ /* 0x000fc60003f24270 */
[----:B------:R1:W-:Y:S01]  /*1e600*/  @P4 STG.E desc[UR44][R4.64+0x3e0], R19 ;  /* 0x0003e01304004986 */ /* 0x0003e2000c10192c */
[C---:B------:R-:W-:Y:S02]  /*1e610*/  ISETP.GT.AND P4, PT, R0.reuse, 0xf8, P2 ;  /* 0x000000f80000780c */ /* 0x040fe40001784270 */
[----:B------:R-:W-:Y:S01]  /*1e620*/  ISETP.GT.AND P2, PT, R0, 0xf9, P2 ;  /* 0x000000f90000780c */ /* 0x000fe20001744270 */
[----:B------:R2:W-:Y:S01]  /*1e630*/  @P3 STG.E desc[UR44][R10.64+0x3e4], R21 ;  /* 0x0003e4150a003986 */ /* 0x0005e2000c10192c */
[----:B0-----:R-:W-:Y:S01]  /*1e640*/  MOV R9, UR11 ;  /* 0x0000000b00097c02 */ /* 0x001fe20008000f00 */
[-C--:B------:R-:W-:Y:S01]  /*1e650*/  FMUL R23, R14, R2.reuse ;  /* 0x000000020e177220 */ /* 0x080fe20000400000 */
[----:B------:R-:W-:Y:S01]  /*1e660*/  IADD3 R8, P3, P6, R4, UR5, R3 ;  /* 0x0000000504087c10 */ /* 0x000fe2000fe7e003 */
[-C--:B------:R-:W-:Y:S01]  /*1e670*/  FMUL R13, R12, R2.reuse ;  /* 0x000000020c0d7220 */ /* 0x080fe20000400000 */
[----:B------:R-:W-:Y:S02]  /*1e680*/  ISETP.GT.AND P5, PT, R0, RZ, P1 ;  /* 0x000000ff0000720c */ /* 0x000fe40000fa4270 */
[----:B------:R-:W-:Y:S01]  /*1e690*/  IADD3.X R9, R5, UR4, R9, P3, P6 ;  /* 0x0000000405097c10 */ /* 0x000fe20009fec409 */
[----:B------:R-:W-:Y:S01]  /*1e6a0*/  FMUL R3, R24, R2 ;  /* 0x0000000218037220 */ /* 0x000fe20000400000 */
[----:B------:R-:W-:-:S02]  /*1e6b0*/  ISETP.GT.AND P3, PT, R0, 0x1, P1 ;  /* 0x000000010000780c */ /* 0x000fc40000f64270 */
[----:B------:R-:W-:Y:S01]  /*1e6c0*/  F2FP.TF32.F32.PACK_B R23, R23 ;  /* 0x00000017ff17723e */ /* 0x000fe200024050ff */
[----:B------:R-:W-:Y:S01]  /*1e6d0*/  FMUL R25, R25, R2 ;  /* 0x0000000219197220 */ /* 0x000fe20000400000 */
[----:B-1----:R-:W-:Y:S02]  /*1e6e0*/  IADD3 R4, P6, R4, UR12, RZ ;  /* 0x0000000c04047c10 */ /* 0x002fe4000ffde0ff */
[----:B------:R-:W-:Y:S02]  /*1e6f0*/  F2FP.TF32.F32.PACK_B R13, R13 ;  /* 0x0000000dff0d723e */ /* 0x000fe400024050ff */
[----:B------:R-:W-:Y:S01]  /*1e700*/  ISETP.GT.AND P0, PT, R158, 0x88, PT ;  /* 0x000000889e00780c */ /* 0x000fe20003f04270 */
[----:B------:R-:W-:Y:S01]  /*1e710*/  @P4 STG.E desc[UR44][R6.64+0x3e0], R23 ;  /* 0x0003e01706004986 */ /* 0x000fe2000c10192c */
[----:B------:R-:W-:Y:S02]  /*1e720*/  IADD3.X R5, R5, UR11, RZ, P6, !PT ;  /* 0x0000000b05057c10 */ /* 0x000fe4000b7fe4ff */
[----:B------:R-:W-:Y:S01]  /*1e730*/  F2FP.TF32.F32.PACK_B R3, R3 ;  /* 0x00000003ff03723e */ /* 0x000fe200024050ff */
[----:B------:R-:W-:Y:S01]  /*1e740*/  @P2 STG.E desc[UR44][R6.64+0x3e4], R13 ;  /* 0x0003e40d06002986 */ /* 0x000fe2000c10192c */
[----:B------:R-:W-:-:S02]  /*1e750*/  F2FP.TF32.F32.PACK_B R25, R25 ;  /* 0x00000019ff19723e */ /* 0x000fc400024050ff */
[----:B------:R-:W-:Y:S01]  /*1e760*/  ISETP.GT.AND P2, PT, R0, RZ, P0 ;  /* 0x000000ff0000720c */ /* 0x000fe20000744270 */
[----:B------:R0:W-:Y:S01]  /*1e770*/  @P5 STG.E desc[UR44][R4.64], R3 ;  /* 0x0000000304005986 */ /* 0x0001e2000c10192c */
[-C--:B------:R-:W-:Y:S01]  /*1e780*/  FMUL R15, R26, R2.reuse ;  /* 0x000000021a0f7220 */ /* 0x080fe20000400000 */
[----:B------:R-:W-:Y:S02]  /*1e790*/  ISETP.GT.AND P4, PT, R0, 0x1, P0 ;  /* 0x000000010000780c */ /* 0x000fe40000784270 */
[----:B--2---:R-:W-:Y:S01]  /*1e7a0*/  IADD3 R10, P5, R4, UR5, RZ ;  /* 0x00000005040a7c10 */ /* 0x004fe2000ffbe0ff */
[----:B------:R-:W-:Y:S01]  /*1e7b0*/  @P3 STG.E desc[UR44][R4.64+0x4], R25 ;  /* 0x0000041904003986 */ /* 0x000fe2000c10192c */
[----:B------:R-:W-:Y:S01]  /*1e7c0*/  ISETP.GT.AND P3, PT, R0, 0x8, P1 ;  /* 0x000000080000780c */ /* 0x000fe20000f64270 */
[-C--:B------:R-:W-:Y:S01]  /*1e7d0*/  FMUL R27, R27, R2.reuse ;  /* 0x000000021b1b7220 */ /* 0x080fe20000400000 */
[----:B------:R-:W-:Y:S02]  /*1e7e0*/  F2FP.TF32.F32.PACK_B R15, R15 ;  /* 0x0000000fff0f723e */ /* 0x000fe400024050ff */
[----:B------:R-:W-:Y:S01]  /*1e7f0*/  IADD3.X R11, R5, UR4, RZ, P5, !PT ;  /* 0x00000004050b7c10 */ /* 0x000fe2000affe4ff */
[----:B0-----:R-:W-:Y:S01]  /*1e800*/  FMUL R3, R28, R2 ;  /* 0x000000021c037220 */ /* 0x001fe20000400000 */
[----:B------:R-:W-:-:S02]  /*1e810*/  F2FP.TF32.F32.PACK_B R27, R27 ;  /* 0x0000001bff1b723e */ /* 0x000fc400024050ff */
[C---:B------:R-:W-:Y:S01]  /*1e820*/  ISETP.GT.AND P5, PT, R0.reuse, 0x9, P1 ;  /* 0x000000090000780c */ /* 0x040fe20000fa4270 */
[----:B------:R-:W-:Y:S01]  /*1e830*/  @P2 STG.E desc[UR44][R10.64], R15 ;  /* 0x0000000f0a002986 */ /* 0x000fe2000c10192c */
[----:B------:R-:W-:Y:S02]  /*1e840*/  F2FP.TF32.F32.PACK_B R3, R3 ;  /* 0x00000003ff03723e */ /* 0x000fe400024050ff */
[----:B------:R-:W-:Y:S01]  /*1e850*/  ISETP.GT.AND P2, PT, R0, 0x8, P0 ;  /* 0x000000080000780c */ /* 0x000fe20000744270 */
[-C--:B------:R-:W-:Y:S01]  /*1e860*/  FMUL R29, R29, R2.reuse ;  /* 0x000000021d1d7220 */ /* 0x080fe20000400000 */
[----:B------:R0:W-:Y:S01]  /*1e870*/  @P4 STG.E desc[UR44][R10.64+0x4], R27 ;  /* 0x0000041b0a004986 */ /* 0x0001e2000c10192c */
[----:B------:R-:W-:Y:S01]  /*1e880*/  FMUL R13, R30, R2 ;  /* 0x000000021e0d7220 */ /* 0x000fe20000400000 */
[----:B------:R-:W-:Y:S02]  /*1e890*/  IADD3 R6, P4, R4, UR5, RZ ;  /* 0x0000000504067c10 */ /* 0x000fe4000ff9e0ff */
[----:B------:R1:W-:Y:S01]  /*1e8a0*/  @P3 STG.E desc[UR44][R4.64+0x20], R3 ;  /* 0x0000200304003986 */ /* 0x0003e2000c10192c */
[----:B------:R-:W-:-:S02]  /*1e8b0*/  ISETP.GT.AND P3, PT, R0, 0x9, P0 ;  /* 0x000000090000780c */ /* 0x000fc40000764270 */
[----:B------:R-:W-:Y:S01]  /*1e8c0*/  F2FP.TF32.F32.PACK_B R29, R29 ;  /* 0x0000001dff1d723e */ /* 0x000fe200024050ff */
[----:B------:R-:W-:Y:S01]  /*1e8d0*/  FMUL R31, R31, R2 ;  /* 0x000000021f1f7220 */ /* 0x000fe20000400000 */
[----:B------:R-:W-:Y:S02]  /*1e8e0*/  F2FP.TF32.F32.PACK_B R13, R13 ;  /* 0x0000000dff0d723e */ /* 0x000fe400024050ff */
[----:B------:R-:W-:Y:S01]  /*1e8f0*/  IADD3.X R7, R5, UR4, RZ, P4, !PT ;  /* 0x0000000405077c10 */ /* 0x000fe2000a7fe4ff */
[----:B------:R-:W-:Y:S01]  /*1e900*/  @P5 STG.E desc[UR44][R4.64+0x24], R29 ;  /* 0x0000241d04005986 */ /* 0x000fe2000c10192c */
[----:B------:R-:W-:-:S03]  /*1e910*/  F2FP.TF32.F32.PACK_B R31, R31 ;  /* 0x0000001fff1f723e */ /* 0x000fc600024050ff */
[----:B------:R2:W-:Y:S01]  /*1e920*/  @P2 STG.E desc[UR44][R6.64+0x20], R13 ;  /* 0x0000200d06002986 */ /* 0x0005e2000c10192c */
[C---:B------:R-:W-:Y:S02]  /*1e930*/  ISETP.GT.AND P2, PT, R0.reuse, 0x10, P0 ;  /* 0x000000100000780c */ /* 0x040fe40000744270 */
[C---:B------:R-:W-:Y:S01]  /*1e940*/  ISETP.GT.AND P4, PT, R0.reuse, 0x10, P1 ;  /* 0x000000100000780c */ /* 0x040fe20000f84270 */
[----:B------:R-:W-:Y:S01]  /*1e950*/  @P3 STG.E desc[UR44][R8.64+0x24], R31 ;  /* 0x0000241f08003986 */ /* 0x000fe2000c10192c */
[----:B------:R-:W-:Y:S01]  /*1e960*/  ISETP.GT.AND P5, PT, R0, 0x11, P1 ;  /* 0x000000110000780c */ /* 0x000fe20000fa4270 */
[-C--:B0-----:R-:W-:Y:S01]  /*1e970*/  FMUL R11, R32, R2.reuse ;  /* 0x00000002200b7220 */ /* 0x081fe20000400000 */
[----:B------:R-:W-:Y:S01]  /*1e980*/  ISETP.GT.AND P3, PT, R0, 0x11, P0 ;  /* 0x000000110000780c */ /* 0x000fe20000764270 */
[-C--:B------:R-:W-:Y:S01]  /*1e990*/  FMUL R33, R33, R2.reuse ;  /* 0x0000000221217220 */ /* 0x080fe20000400000 */
[----:B-1----:R-:W-:Y:S02]  /*1e9a0*/  FMUL R3, R34, R2 ;  /* 0x0000000222037220 */ /* 0x002fe40000400000 */
[----:B------:R-:W-:-:S02]  /*1e9b0*/  F2FP.TF32.F32.PACK_B R11, R11 ;  /* 0x0000000bff0b723e */ /* 0x000fc400024050ff */
[----:B------:R-:W-:Y:S01]  /*1e9c0*/  F2FP.TF32.F32.PACK_B R33, R33 ;  /* 0x00000021ff21723e */ /* 0x000fe200024050ff */
[----:B--2---:R-:W-:Y:S01]  /*1e9d0*/  @P2 IMAD.MOV.U32 R6, RZ, RZ, R8 ;  /* 0x000000ffff062224 */ /* 0x004fe200078e0008 */
[----:B------:R-:W-:Y:S01]  /*1e9e0*/  F2FP.TF32.F32.PACK_B R3, R3 ;  /* 0x00000003ff03723e */ /* 0x000fe200024050ff */
[----:B------:R-:W-:Y:S02]  /*1e9f0*/  @P2 IMAD.MOV.U32 R7, RZ, RZ, R9 ;  /* 0x000000ffff072224 */ /* 0x000fe400078e0009 */
[----:B------:R-:W-:Y:S01]  /*1ea00*/  FMUL R35, R35, R2 ;  /* 0x0000000223237220 */ /* 0x000fe20000400000 */
[----:B------:R-:W-:Y:S04]  /*1ea10*/  @P4 STG.E desc[UR44][R4.64+0x40], R11 ;  /* 0x0000400b04004986 */ /* 0x000fe8000c10192c */
[----:B------:R-:W-:Y:S01]  /*1ea20*/  @P5 STG.E desc[UR44][R4.64+0x44], R33 ;  /* 0x0000442104005986 */ /* 0x000fe2000c10192c */
[----:B------:R-:W-:-:S03]  /*1ea30*/  F2FP.TF32.F32.PACK_B R35, R35 ;  /* 0x00000023ff23723e */ /* 0x000fc600024050ff */
[----:B------:R0:W-:Y:S01]  /*1ea40*/  @P2 STG.E desc[UR44][R6.64+0x40], R3 ;  /* 0x0000400306002986 */ /* 0x0001e2000c10192c */
[C---:B------:R-:W-:Y:S02]  /*1ea50*/  ISETP.GT.AND P2, PT, R0.reuse, 0x18, P0 ;  /* 0x000000180000780c */ /* 0x040fe40000744270 */
[C---:B------:R-:W-:Y:S02]  /*1ea60*/  ISETP.GT.AND P4, PT, R0.reuse, 0x18, P1 ;  /* 0x000000180000780c */ /* 0x040fe40000f84270 */
[----:B------:R-:W-:Y:S01]  /*1ea70*/  ISETP.GT.AND P5, PT, R0, 0x19, P1 ;  /* 0x000000190000780c */ /* 0x000fe20000fa4270 */
[----:B0-----:R-:W-:Y:S01]  /*1ea80*/  @P3 IMAD.MOV.U32 R6, RZ, RZ, R8 ;  /* 0x000000ffff063224 */ /* 0x001fe200078e0008 */
[----:B------:R-:W-:Y:S01]  /*1ea90*/  @P3 MOV R7, R9 ;  /* 0x0000000900073202 */ /* 0x000fe20000000f00 */
[-C--:B------:R-:W-:Y:S01]  /*1eaa0*/  FMUL R13, R36, R2.reuse ;  /* 0x00000002240d7220 */ /* 0x080fe20000400000 */
[----:B------:R-:W-:-:S03]  /*1eab0*/  FMUL R37, R37, R2 ;  /* 0x0000000225257220 */ /* 0x000fc60000400000 */
[----:B------:R0:W-:Y:S01]  /*1eac0*/  @P3 STG.E desc[UR44][R6.64+0x44], R35 ;  /* 0x0000442306003986 */ /* 0x0001e2000c10192c */
[----:B------:R-:W-:Y:S01]  /*1ead0*/  ISETP.GT.AND P3, PT, R0, 0x19, P0 ;  /* 0x000000190000780c */ /* 0x000fe20000764270 */
[-C--:B------:R-:W-:Y:S01]  /*1eae0*/  FMUL R11, R38, R2.reuse ;  /* 0x00000002260b7220 */ /* 0x080fe20000400000 */
[----:B------:R-:W-:Y:S02]  /*1eaf0*/  F2FP.TF32.F32.PACK_B R13, R13 ;  /* 0x0000000dff0d723e */ /* 0x000fe400024050ff */
[----:B------:R-:W-:Y:S01]  /*1eb00*/  F2FP.TF32.F32.PACK_B R37, R37 ;  /* 0x00000025ff25723e */ /* 0x000fe200024050ff */
[----:B------:R-:W-:Y:S01]  /*1eb10*/  FMUL R39, R39, R2 ;  /* 0x0000000227277220 */ /* 0x000fe20000400000 */
[----:B------:R-:W-:Y:S01]  /*1eb20*/  F2FP.TF32.F32.PACK_B R11, R11 ;  /* 0x0000000bff0b723e */ /* 0x000fe200024050ff */
[----:B------:R-:W-:Y:S01]  /*1eb30*/  @P4 STG.E desc[UR44][R4.64+0x60], R13 ;  /* 0x0000600d04004986 */ /* 0x000fe2000c10192c */
[----:B0-----:R-:W-:Y:S02]  /*1eb40*/  @P2 IMAD.MOV.U32 R6, RZ, RZ, R8 ;  /* 0x000000ffff062224 */ /* 0x001fe400078e0008 */
[----:B------:R-:W-:Y:S01]  /*1eb50*/  @P2 IMAD.MOV.U32 R7, RZ, RZ, R9 ;  /* 0x000000ffff072224 */ /* 0x000fe200078e0009 */
        /* <DEDUP_REMOVED lines=385> */
[----:B------:R-:W-:Y:S02]  /*20370*/  ISETP.GT.AND P5, PT, R0, 0xb9, P1 ;  /* 0x000000b90000780c */ /* 0x000fe40000fa4270 */
[----:B0-----:R-:W-:Y:S01]  /*20380*/  @P3 MOV R6, R8 ;  /* 0x0000000800063202 */ /* 0x001fe20000000f00 */
[----:B------:R-:W-:Y:S02]  /*20390*/  @P3 IMAD.MOV.U32 R7, RZ, RZ, R9 ;  /* 0x000000ffff073224 */ /* 0x000fe400078e0009 */
[-C--:B------:R-:W-:Y:S01]  /*203a0*/  FMUL R11, R116, R2.reuse ;  /* 0x00000002740b7220 */ /* 0x080fe20000400000 */
[----:B------:R-:W-:-:S02]  /*203b0*/  FMUL R117, R117, R2 ;  /* 0x0000000275757220 */ /* 0x000fc40000400000 */
        /* <DEDUP_REMOVED lines=8> */
[----:B0-----:R-:W-:Y:S01]  /*20440*/  @P2 IMAD.MOV.U32 R6, RZ, RZ, R8 ;  /* 0x000000ffff062224 */ /* 0x001fe200078e0008 */
[----:B------:R-:W-:-:S02]  /*20450*/  @P2 MOV R7, R9 ;  /* 0x0000000900072202 */ /* 0x000fc40000000f00 */
[----:B------:R-:W-:Y:S01]  /*20460*/  @P5 STG.E desc[UR44][R4.64+0x2e4], R117 ;  /* 0x0002e47504005986 */ /* 0x000fe2000c10192c */
[----:B------:R-:W-:-:S03]  /*20470*/  F2FP.TF32.F32.PACK_B R119, R119 ;  /* 0x00000077ff77723e */ /* 0x000fc600024050ff */
[----:B------:R0:W-:Y:S01]  /*20480*/  @P2 STG.E desc[UR44][R6.64+0x2e0], R3 ;  /* 0x0002e00306002986 */ /* 0x0001e2000c10192c */
[C---:B------:R-:W-:Y:S02]  /*20490*/  ISETP.GT.AND P2, PT, R0.reuse, 0xc0, P0 ;  /* 0x000000c00000780c */ /* 0x040fe40000744270 */
[C---:B------:R-:W-:Y:S02]  /*204a0*/  ISETP.GT.AND P4, PT, R0.reuse, 0xc0, P1 ;  /* 0x000000c00000780c */ /* 0x040fe40000f84270 */
[----:B------:R-:W-:Y:S01]  /*204b0*/  ISETP.GT.AND P5, PT, R0, 0xc1, P1 ;  /* 0x000000c10000780c */ /* 0x000fe20000fa4270 */
[-C--:B------:R-:W-:Y:S01]  /*204c0*/  FMUL R13, R120, R2.reuse ;  /* 0x00000002780d7220 */ /* 0x080fe20000400000 */
[----:B0-----:R-:W-:Y:S02]  /*204d0*/  @P3 IMAD.MOV.U32 R6, RZ, RZ, R8 ;  /* 0x000000ffff063224 */ /* 0x001fe400078e0008 */
[----:B------:R-:W-:Y:S02]  /*204e0*/  @P3 IMAD.MOV.U32 R7, RZ, RZ, R9 ;  /* 0x000000ffff073224 */ /* 0x000fe400078e0009 */
[-C--:B------:R-:W-:Y:S01]  /*204f0*/  FMUL R121, R121, R2.reuse ;  /* 0x0000000279797220 */ /* 0x080fe20000400000 */
[----:B------:R-:W-:-:S02]  /*20500*/  FMUL R11, R122, R2 ;  /* 0x000000027a0b7220 */ /* 0x000fc40000400000 */
[----:B------:R0:W-:Y:S01]  /*20510*/  @P3 STG.E desc[UR44][R6.64+0x2e4], R119 ;  /* 0x0002e47706003986 */ /* 0x0001e2000c10192c */
[----:B------:R-:W-:Y:S02]  /*20520*/  ISETP.GT.AND P3, PT, R0, 0xc1, P0 ;  /* 0x000000c10000780c */ /* 0x000fe40000764270 */
[----:B------:R-:W-:Y:S02]  /*20530*/  F2FP.TF32.F32.PACK_B R13, R13 ;  /* 0x0000000dff0d723e */ /* 0x000fe400024050ff */
[----:B------:R-:W-:Y:S01]  /*20540*/  F2FP.TF32.F32.PACK_B R121, R121 ;  /* 0x00000079ff79723e */ /* 0x000fe200024050ff */
[----:B------:R-:W-:Y:S01]  /*20550*/  FMUL R123, R123, R2 ;  /* 0x000000027b7b7220 */ /* 0x000fe20000400000 */
[----:B------:R-:W-:Y:S01]  /*20560*/  F2FP.TF32.F32.PACK_B R11, R11 ;  /* 0x0000000bff0b723e */ /* 0x000fe200024050ff */
[----:B------:R-:W-:Y:S01]  /*20570*/  @P4 STG.E desc[UR44][R4.64+0x300], R13 ;  /* 0x0003000d04004986 */ /* 0x000fe2000c10192c */
[----:B0-----:R-:W-:Y:S01]  /*20580*/  @P2 MOV R6, R8 ;  /* 0x0000000800062202 */ /* 0x001fe20000000f00 */
[----:B------:R-:W-:-:S02]  /*20590*/  @P2 IMAD.MOV.U32 R7, RZ, RZ, R9 ;  /* 0x000000ffff072224 */ /* 0x000fc400078e0009 */
[----:B------:R-:W-:Y:S01]  /*205a0*/  @P5 STG.E desc[UR44][R4.64+0x304], R121 ;  /* 0x0003047904005986 */ /* 0x000fe2000c10192c */
[----:B------:R-:W-:Y:S01]  /*205b0*/  ISETP.GT.AND P4, PT, R0, 0xc8, P1 ;  /* 0x000000c80000780c */ /* 0x000fe20000f84270 */
[-C--:B------:R-:W-:Y:S01]  /*205c0*/  FMUL R3, R124, R2.reuse ;  /* 0x000000027c037220 */ /* 0x080fe20000400000 */
[----:B------:R-:W-:Y:S01]  /*205d0*/  F2FP.TF32.F32.PACK_B R123, R123 ;  /* 0x0000007bff7b723e */ /* 0x000fe200024050ff */
[----:B------:R0:W-:Y:S01]  /*205e0*/  @P2 STG.E desc[UR44][R6.64+0x300], R11 ;  /* 0x0003000b06002986 */ /* 0x0001e2000c10192c */
[C---:B------:R-:W-:Y:S02]  /*205f0*/  ISETP.GT.AND P2, PT, R0.reuse, 0xc8, P0 ;  /* 0x000000c80000780c */ /* 0x040fe40000744270 */
[----:B------:R-:W-:Y:S01]  /*20600*/  ISETP.GT.AND P5, PT, R0, 0xc9, P1 ;  /* 0x000000c90000780c */ /* 0x000fe20000fa4270 */
[-C--:B------:R-:W-:Y:S01]  /*20610*/  FMUL R125, R125, R2.reuse ;  /* 0x000000027d7d7220 */ /* 0x080fe20000400000 */
[----:B------:R-:W-:Y:S01]  /*20620*/  F2FP.TF32.F32.PACK_B R3, R3 ;  /* 0x00000003ff03723e */ /* 0x000fe200024050ff */
[----:B0-----:R-:W-:Y:S01]  /*20630*/  @P3 IMAD.MOV.U32 R6, RZ, RZ, R8 ;  /* 0x000000ffff063224 */ /* 0x001fe200078e0008 */
[----:B------:R-:W-:Y:S01]  /*20640*/  @P3 MOV R7, R9 ;  /* 0x0000000900073202 */ /* 0x000fe20000000f00 */
[----:B------:R-:W-:-:S04]  /*20650*/  FMUL R13, R126, R2 ;  /* 0x000000027e0d7220 */ /* 0x000fc80000400000 */
[----:B------:R0:W-:Y:S01]  /*20660*/  @P3 STG.E desc[UR44][R6.64+0x304], R123 ;  /* 0x0003047b06003986 */ /* 0x0001e2000c10192c */
[C---:B------:R-:W-:Y:S02]  /*20670*/  ISETP.GT.AND P3, PT, R0.reuse, 0xc9, P0 ;  /* 0x000000c90000780c */ /* 0x040fe40000764270 */
[----:B------:R-:W-:Y:S01]  /*20680*/  F2FP.TF32.F32.PACK_B R125, R125 ;  /* 0x0000007dff7d723e */ /* 0x000fe200024050ff */
[----:B------:R-:W-:Y:S01]  /*20690*/  @P4 STG.E desc[UR44][R4.64+0x320], R3 ;  /* 0x0003200304004986 */ /* 0x000fe2000c10192c */
[----:B------:R-:W-:Y:S01]  /*206a0*/  ISETP.GT.AND P4, PT, R0, 0xd0, P1 ;  /* 0x000000d00000780c */ /* 0x000fe20000f84270 */
[-C--:B------:R-:W-:Y:S01]  /*206b0*/  FMUL R127, R127, R2.reuse ;  /* 0x000000027f7f7220 */ /* 0x080fe20000400000 */
[----:B------:R-:W-:Y:S01]  /*206c0*/  F2FP.TF32.F32.PACK_B R13, R13 ;  /* 0x0000000dff0d723e */ /* 0x000fe200024050ff */
[----:B------:R-:W-:Y:S01]  /*206d0*/  FMUL R11, R128, R2 ;  /* 0x00000002800b7220 */ /* 0x000fe20000400000 */
[----:B0-----:R-:W-:Y:S02]  /*206e0*/  @P2 IMAD.MOV.U32 R6, RZ, RZ, R8 ;  /* 0x000000ffff062224 */ /* 0x001fe400078e0008 */
[----:B------:R-:W-:Y:S01]  /*206f0*/  @P2 IMAD.MOV.U32 R7, RZ, RZ, R9 ;  /* 0x000000ffff072224 */ /* 0x000fe200078e0009 */
[----:B------:R-:W-:Y:S01]  /*20700*/  @P5 STG.E desc[UR44][R4.64+0x324], R125 ;  /* 0x0003247d04005986 */ /* 0x000fe2000c10192c */
[----:B------:R-:W-:-:S02]  /*20710*/  ISETP.GT.AND P5, PT, R0, 0xd1, P1 ;  /* 0x000000d10000780c */ /* 0x000fc40000fa4270 */
[----:B------:R-:W-:Y:S01]  /*20720*/  F2FP.TF32.F32.PACK_B R127, R127 ;  /* 0x0000007fff7f723e */ /* 0x000fe200024050ff */
[----:B------:R0:W-:Y:S01]  /*20730*/  @P2 STG.E desc[UR44][R6.64+0x320], R13 ;  /* 0x0003200d06002986 */ /* 0x0001e2000c10192c */
[----:B------:R-:W-:Y:S02]  /*20740*/  F2FP.TF32.F32.PACK_B R11, R11 ;  /* 0x0000000bff0b723e */ /* 0x000fe400024050ff */
[----:B------:R-:W-:Y:S01]  /*20750*/  ISETP.GT.AND P2, PT, R0, 0xd0, P0 ;  /* 0x000000d00000780c */ /* 0x000fe20000744270 */
[----:B------:R-:W-:Y:S01]  /*20760*/  FMUL R129, R129, R2 ;  /* 0x0000000281817220 */ /* 0x000fe20000400000 */
[----:B0-----:R-:W-:Y:S01]  /*20770*/  @P3 MOV R6, R8 ;  /* 0x0000000800063202 */ /* 0x001fe20000000f00 */
[----:B------:R-:W-:-:S03]  /*20780*/  @P3 IMAD.MOV.U32 R7, RZ, RZ, R9 ;  /* 0x000000ffff073224 */ /* 0x000fc600078e0009 */
[----:B------:R-:W-:Y:S02]  /*20790*/  F2FP.TF32.F32.PACK_B R129, R129 ;  /* 0x00000081ff81723e */ /* 0x000fe400024050ff */
[----:B------:R0:W-:Y:S01]  /*207a0*/  @P3 STG.E desc[UR44][R6.64+0x324], R127 ;  /* 0x0003247f06003986 */ /* 0x0001e2000c10192c */
[----:B------:R-:W-:-:S03]  /*207b0*/  FMUL R3, R130, R2 ;  /* 0x0000000282037220 */ /* 0x000fc60000400000 */
[----:B------:R1:W-:Y:S01]  /*207c0*/  @P4 STG.E desc[UR44][R4.64+0x340], R11 ;  /* 0x0003400b04004986 */ /* 0x0003e2000c10192c */
[C---:B------:R-:W-:Y:S02]  /*207d0*/  ISETP.GT.AND P4, PT, R0.reuse, 0xd1, P0 ;  /* 0x000000d10000780c */ /* 0x040fe40000784270 */
[C---:B------:R-:W-:Y:S01]  /*207e0*/  ISETP.GT.AND P3, PT, R0.reuse, 0xd8, P0 ;  /* 0x000000d80000780c */ /* 0x040fe20000764270 */
[----:B------:R-:W-:Y:S01]  /*207f0*/  @P5 STG.E desc[UR44][R4.64+0x344], R129 ;  /* 0x0003448104005986 */ /* 0x000fe2000c10192c */
[----:B------:R-:W-:Y:S01]  /*20800*/  ISETP.GT.AND P5, PT, R0, 0xd8, P1 ;  /* 0x000000d80000780c */ /* 0x000fe20000fa4270 */
[-C--:B------:R-:W-:Y:S01]  /*20810*/  FMUL R131, R131, R2.reuse ;  /* 0x0000000283837220 */ /* 0x080fe20000400000 */
[----:B------:R-:W-:Y:S01]  /*20820*/  F2FP.TF32.F32.PACK_B R3, R3 ;  /* 0x00000003ff03723e */ /* 0x000fe200024050ff */
[----:B0-----:R-:W-:Y:S01]  /*20830*/  @P2 IMAD.MOV.U32 R6, RZ, RZ, R8 ;  /* 0x000000ffff062224 */ /* 0x001fe200078e0008 */
[----:B------:R-:W-:Y:S01]  /*20840*/  @P2 MOV R7, R9 ;  /* 0x0000000900072202 */ /* 0x000fe20000000f00 */
[-C--:B------:R-:W-:Y:S01]  /*20850*/  FMUL R13, R132, R2.reuse ;  /* 0x00000002840d7220 */ /* 0x080fe20000400000 */
[----:B------:R-:W-:Y:S01]  /*20860*/  ISETP.GT.AND P6, PT, R0, 0xd9, P1 ;  /* 0x000000d90000780c */ /* 0x000fe20000fc4270 */
[-C--:B------:R-:W-:Y:S01]  /*20870*/  FMUL R133, R133, R2.reuse ;  /* 0x0000000285857220 */ /* 0x080fe20000400000 */
[----:B------:R-:W-:Y:S01]  /*20880*/  F2FP.TF32.F32.PACK_B R131, R131 ;  /* 0x00000083ff83723e */ /* 0x000fe200024050ff */
[----:B------:R0:W-:Y:S01]  /*20890*/  @P2 STG.E desc[UR44][R6.64+0x340], R3 ;  /* 0x0003400306002986 */ /* 0x0001e2000c10192c */
[----:B-1----:R-:W-:Y:S01]  /*208a0*/  FMUL R11, R134, R2 ;  /* 0x00000002860b7220 */ /* 0x002fe20000400000 */
[----:B------:R-:W-:-:S02]  /*208b0*/  F2FP.TF32.F32.PACK_B R13, R13 ;  /* 0x0000000dff0d723e */ /* 0x000fc400024050ff */
[----:B------:R-:W-:Y:S02]  /*208c0*/  ISETP.GT.AND P2, PT, R0, 0xd9, P0 ;  /* 0x000000d90000780c */ /* 0x000fe40000744270 */
[----:B------:R-:W-:Y:S01]  /*208d0*/  F2FP.TF32.F32.PACK_B R133, R133 ;  /* 0x00000085ff85723e */ /* 0x000fe200024050ff */
[----:B0-----:R-:W-:Y:S02]  /*208e0*/  @P4 IMAD.MOV.U32 R6, RZ, RZ, R8 ;  /* 0x000000ffff064224 */ /* 0x001fe400078e0008 */
[----:B------:R-:W-:Y:S01]  /*208f0*/  @P4 IMAD.MOV.U32 R7, RZ, RZ, R9 ;  /* 0x000000ffff074224 */ /* 0x000fe200078e0009 */
[----:B------:R-:W-:-:S04]  /*20900*/  F2FP.TF32.F32.PACK_B R11, R11 ;  /* 0x0000000bff0b723e */ /* 0x000fc800024050ff */
[----:B------:R0:W-:Y:S01]  /*20910*/  @P4 STG.E desc[UR44][R6.64+0x344], R131 ;  /* 0x0003448306004986 */ /* 0x0001e2000c10192c */
[----:B------:R-:W-:-:S03]  /*20920*/  FMUL R135, R135, R2 ;  /* 0x0000000287877220 */ /* 0x000fc60000400000 */
[----:B------:R1:W-:Y:S01]  /*20930*/  @P5 STG.E desc[UR44][R4.64+0x360], R13 ;  /* 0x0003600d04005986 */ /* 0x0003e2000c10192c */
[----:B------:R-:W-:-:S03]  /*20940*/  ISETP.GT.AND P5, PT, R0, 0xe0, P0 ;  /* 0x000000e00000780c */ /* 0x000fc600007a4270 */
[----:B------:R-:W-:Y:S01]  /*20950*/  @P6 STG.E desc[UR44][R4.64+0x364], R133 ;  /* 0x0003648504006986 */ /* 0x000fe2000c10192c */
[----:B0-----:R-:W-:Y:S01]  /*20960*/  @P3 MOV R6, R8 ;  /* 0x0000000800063202 */ /* 0x001fe20000000f00 */
[----:B------:R-:W-:Y:S01]  /*20970*/  @P3 IMAD.MOV.U32 R7, RZ, RZ, R9 ;  /* 0x000000ffff073224 */ /* 0x000fe200078e0009 */
[----:B------:R-:W-:-:S04]  /*20980*/  ISETP.GT.AND P4, PT, R0, 0xe1, P1 ;  /* 0x000000e10000780c */ /* 0x000fc80000f84270 */
[----:B------:R0:W-:Y:S01]  /*20990*/  @P3 STG.E desc[UR44][R6.64+0x360], R11 ;  /* 0x0003600b06003986 */ /* 0x0001e2000c10192c */
[----:B------:R-:W-:Y:S01]  /*209a0*/  ISETP.GT.AND P3, PT, R0, 0xe0, P1 ;  /* 0x000000e00000780c */ /* 0x000fe20000f64270 */
[-C--:B------:R-:W-:Y:S01]  /*209b0*/  FMUL R3, R136, R2.reuse ;  /* 0x0000000288037220 */ /* 0x080fe20000400000 */
[----:B------:R-:W-:Y:S01]  /*209c0*/  ISETP.GT.AND P6, PT, R0, 0xe1, P0 ;  /* 0x000000e10000780c */ /* 0x000fe200007c4270 */
[-C--:B------:R-:W-:Y:S01]  /*209d0*/  FMUL R137, R137, R2.reuse ;  /* 0x0000000289897220 */ /* 0x080fe20000400000 */
[----:B------:R-:W-:Y:S01]  /*209e0*/  F2FP.TF32.F32.PACK_B R135, R135 ;  /* 0x00000087ff87723e */ /* 0x000fe200024050ff */
[-C--:B-1----:R-:W-:Y:S01]  /*209f0*/  FMUL R13, R138, R2.reuse ;  /* 0x000000028a0d7220 */ /* 0x082fe20000400000 */
[----:B------:R-:W-:Y:S01]  /*20a00*/  F2FP.TF32.F32.PACK_B R3, R3 ;  /* 0x00000003ff03723e */ /* 0x000fe200024050ff */
[----:B0-----:R-:W-:Y:S01]  /*20a10*/  @P2 IMAD.MOV.U32 R6, RZ, RZ, R8 ;  /* 0x000000ffff062224 */ /* 0x001fe200078e0008 */
[----:B------:R-:W-:Y:S02]  /*20a20*/  @P2 MOV R7, R9 ;  /* 0x0000000900072202 */ /* 0x000fe40000000f00 */
[----:B------:R-:W-:Y:S01]  /*20a30*/  F2FP.TF32.F32.PACK_B R137, R137 ;  /* 0x00000089ff89723e */ /* 0x000fe200024050ff */
[----:B------:R-:W-:Y:S01]  /*20a40*/  FMUL R139, R139, R2 ;  /* 0x000000028b8b7220 */ /* 0x000fe20000400000 */
[----:B------:R-:W-:Y:S01]  /*20a50*/  F2FP.TF32.F32.PACK_B R13, R13 ;  /* 0x0000000dff0d723e */ /* 0x000fe200024050ff */
[----:B------:R0:W-:Y:S04]  /*20a60*/  @P2 STG.E desc[UR44][R6.64+0x364], R135 ;  /* 0x0003648706002986 */ /* 0x0001e8000c10192c */
[----:B------:R-:W-:Y:S01]  /*20a70*/  @P3 STG.E desc[UR44][R4.64+0x380], R3 ;  /* 0x0003800304003986 */ /* 0x000fe2000c10192c */
[----:B------:R-:W-:-:S03]  /*20a80*/  F2FP.TF32.F32.PACK_B R139, R139 ;  /* 0x0000008bff8b723e */ /* 0x000fc600024050ff */
[----:B------:R-:W-:Y:S01]  /*20a90*/  @P4 STG.E desc[UR44][R4.64+0x384], R137 ;  /* 0x0003848904004986 */ /* 0x000fe2000c10192c */
[----:B0-----:R-:W-:Y:S02]  /*20aa0*/  @P5 IMAD.MOV.U32 R6, RZ, RZ, R8 ;  /* 0x000000ffff065224 */ /* 0x001fe400078e0008 */
[----:B------:R-:W-:-:S05]  /*20ab0*/  @P5 IMAD.MOV.U32 R7, RZ, RZ, R9 ;  /* 0x000000ffff075224 */ /* 0x000fca00078e0009 */
[----:B------:R0:W-:Y:S01]  /*20ac0*/  @P5 STG.E desc[UR44][R6.64+0x380], R13 ;  /* 0x0003800d06005986 */ /* 0x0001e2000c10192c */
[C---:B------:R-:W-:Y:S02]  /*20ad0*/  ISETP.GT.AND P5, PT, R0.reuse, 0xe8, P0 ;  /* 0x000000e80000780c */ /* 0x040fe400007a4270 */
[C---:B------:R-:W-:Y:S02]  /*20ae0*/  ISETP.GT.AND P2, PT, R0.reuse, 0xe8, P1 ;  /* 0x000000e80000780c */ /* 0x040fe40000f44270 */
[----:B0-----:R-:W-:Y:S01]  /*20af0*/  @P6 MOV R6, R8 ;  /* 0x0000000800066202 */ /* 0x001fe20000000f00 */
[----:B------:R-:W-:Y:S01]  /*20b00*/  @P6 IMAD.MOV.U32 R7, RZ, RZ, R9 ;  /* 0x000000ffff076224 */ /* 0x000fe200078e0009 */
[----:B------:R-:W-:-:S04]  /*20b10*/  ISETP.GT.AND P3, PT, R0, 0xe9, P0 ;  /* 0x000000e90000780c */ /* 0x000fc80000764270 */
[----:B------:R0:W-:Y:S01]  /*20b20*/  @P6 STG.E desc[UR44][R6.64+0x384], R139 ;  /* 0x0003848b06006986 */ /* 0x0001e2000c10192c */
[----:B------:R-:W-:Y:S01]  /*20b30*/  ISETP.GT.AND P6, PT, R0, 0xe9, P1 ;  /* 0x000000e90000780c */ /* 0x000fe20000fc4270 */
[-C--:B------:R-:W-:Y:S01]  /*20b40*/  FMUL R11, R140, R2.reuse ;  /* 0x000000028c0b7220 */ /* 0x080fe20000400000 */
[-C--:B------:R-:W-:Y:S01]  /*20b50*/  FMUL R141, R141, R2.reuse ;  /* 0x000000028d8d7220 */ /* 0x080fe20000400000 */
[-C--:B------:R-:W-:Y:S01]  /*20b60*/  FMUL R15, R142, R2.reuse ;  /* 0x000000028e0f7220 */ /* 0x080fe20000400000 */
[----:B------:R-:W-:Y:S02]  /*20b70*/  ISETP.GT.AND P4, PT, R0, 0xf0, P1 ;  /* 0x000000f00000780c */ /* 0x000fe40000f84270 */
[----:B------:R-:W-:Y:S02]  /*20b80*/  F2FP.TF32.F32.PACK_B R11, R11 ;  /* 0x0000000bff0b723e */ /* 0x000fe400024050ff */
[----:B------:R-:W-:Y:S01]  /*20b90*/  F2FP.TF32.F32.PACK_B R141, R141 ;  /* 0x0000008dff8d723e */ /* 0x000fe200024050ff */
[-C--:B------:R-:W-:Y:S01]  /*20ba0*/  FMUL R143, R143, R2.reuse ;  /* 0x000000028f8f7220 */ /* 0x080fe20000400000 */
[----:B------:R-:W-:Y:S01]  /*20bb0*/  F2FP.TF32.F32.PACK_B R15, R15 ;  /* 0x0000000fff0f723e */ /* 0x000fe200024050ff */
[----:B0-----:R-:W-:Y:S01]  /*20bc0*/  @P5 IMAD.MOV.U32 R6, RZ, RZ, R8 ;  /* 0x000000ffff065224 */ /* 0x001fe200078e0008 */
[----:B------:R-:W-:Y:S01]  /*20bd0*/  @P5 MOV R7, R9 ;  /* 0x0000000900075202 */ /* 0x000fe20000000f00 */
[----:B------:R-:W-:Y:S01]  /*20be0*/  FMUL R3, R144, R2 ;  /* 0x0000000290037220 */ /* 0x000fe20000400000 */
[----:B------:R-:W-:Y:S01]  /*20bf0*/  @P2 STG.E desc[UR44][R4.64+0x3a0], R11 ;  /* 0x0003a00b04002986 */ /* 0x000fe2000c10192c */
[----:B------:R-:W-:-:S03]  /*20c00*/  F2FP.TF32.F32.PACK_B R143, R143 ;  /* 0x0000008fff8f723e */ /* 0x000fc600024050ff */
[----:B------:R-:W-:Y:S01]  /*20c10*/  @P6 STG.E desc[UR44][R4.64+0x3a4], R141 ;  /* 0x0003a48d04006986 */ /* 0x000fe2000c10192c */
[----:B------:R-:W-:-:S03]  /*20c20*/  F2FP.TF32.F32.PACK_B R3, R3 ;  /* 0x00000003ff03723e */ /* 0x000fc600024050ff */
[----:B------:R0:W-:Y:S01]  /*20c30*/  @P5 STG.E desc[UR44][R6.64+0x3a0], R15 ;  /* 0x0003a00f06005986 */ /* 0x0001e2000c10192c */
[C---:B------:R-:W-:Y:S02]  /*20c40*/  ISETP.GT.AND P5, PT, R0.reuse, 0xf0, P0 ;  /* 0x000000f00000780c */ /* 0x040fe400007a4270 */
[----:B------:R-:W-:Y:S01]  /*20c50*/  ISETP.GT.AND P2, PT, R0, 0xf1, P1 ;  /* 0x000000f10000780c */ /* 0x000fe20000f44270 */
[-C--:B------:R-:W-:Y:S01]  /*20c60*/  FMUL R145, R145, R2.reuse ;  /* 0x0000000291917220 */ /* 0x080fe20000400000 */
[----:B0-----:R-:W-:Y:S02]  /*20c70*/  @P3 IMAD.MOV.U32 R6, RZ, RZ, R8 ;  /* 0x000000ffff063224 */ /* 0x001fe400078e0008 */
[----:B------:R-:W-:Y:S02]  /*20c80*/  @P3 IMAD.MOV.U32 R7, RZ, RZ, R9 ;  /* 0x000000ffff073224 */ /* 0x000fe400078e0009 */
[----:B------:R-:W-:-:S03]  /*20c90*/  FMUL R13, R146, R2 ;  /* 0x00000002920d7220 */ /* 0x000fc60000400000 */
[----:B------:R0:W-:Y:S04]  /*20ca0*/  @P3 STG.E desc[UR44][R6.64+0x3a4], R143 ;  /* 0x0003a48f06003986 */ /* 0x0001e8000c10192c */
[----:B------:R-:W-:Y:S01]  /*20cb0*/  @P4 STG.E desc[UR44][R4.64+0x3c0], R3 ;  /* 0x0003c00304004986 */ /* 0x000fe2000c10192c */
[C---:B------:R-:W-:Y:S02]  /*20cc0*/  ISETP.GT.AND P4, PT, R0.reuse, 0xf1, P0 ;  /* 0x000000f10000780c */ /* 0x040fe40000784270 */
[C---:B------:R-:W-:Y:S02]  /*20cd0*/  ISETP.GT.AND P3, PT, R0.reuse, 0xf8, P1 ;  /* 0x000000f80000780c */ /* 0x040fe40000f64270 */
[----:B------:R-:W-:Y:S02]  /*20ce0*/  F2FP.TF32.F32.PACK_B R145, R145 ;  /* 0x00000091ff91723e */ /* 0x000fe400024050ff */
[C---:B------:R-:W-:Y:S01]  /*20cf0*/  ISETP.GT.AND P1, PT, R0.reuse, 0xf9, P1 ;  /* 0x000000f90000780c */ /* 0x040fe20000f24270 */
[----:B0-----:R-:W-:Y:S01]  /*20d00*/  @P5 IMAD.MOV.U32 R7, RZ, RZ, R9 ;  /* 0x000000ffff075224 */ /* 0x001fe200078e0009 */
[----:B------:R-:W-:Y:S01]  /*20d10*/  ISETP.GT.AND P6, PT, R0, 0xf8, P0 ;  /* 0x000000f80000780c */ /* 0x000fe200007c4270 */
[----:B------:R-:W-:Y:S01]  /*20d20*/  FMUL R147, R147, R2 ;  /* 0x0000000293937220 */ /* 0x000fe20000400000 */
[----:B------:R-:W-:-:S02]  /*20d30*/  F2FP.TF32.F32.PACK_B R13, R13 ;  /* 0x0000000dff0d723e */ /* 0x000fc400024050ff */
[----:B------:R-:W-:Y:S01]  /*20d40*/  @P5 MOV R6, R8 ;  /* 0x0000000800065202 */ /* 0x000fe20000000f00 */
[-C--:B------:R-:W-:Y:S01]  /*20d50*/  FMUL R19, R148, R2.reuse ;  /* 0x0000000294137220 */ /* 0x080fe20000400000 */
[-C--:B------:R-:W-:Y:S01]  /*20d60*/  FMUL R149, R149, R2.reuse ;  /* 0x0000000295957220 */ /* 0x080fe20000400000 */
[----:B------:R-:W-:Y:S01]  /*20d70*/  @P2 STG.E desc[UR44][R4.64+0x3c4], R145 ;  /* 0x0003c49104002986 */ /* 0x000fe2000c10192c */
[----:B------:R-:W-:Y:S02]  /*20d80*/  ISETP.GT.AND P0, PT, R0, 0xf9, P0 ;  /* 0x000000f90000780c */ /* 0x000fe40000704270 */
[----:B------:R-:W-:Y:S01]  /*20d90*/  F2FP.TF32.F32.PACK_B R147, R147 ;  /* 0x00000093ff93723e */ /* 0x000fe200024050ff */
[----:B------:R0:W-:Y:S01]  /*20da0*/  @P5 STG.E desc[UR44][R6.64+0x3c0], R13 ;  /* 0x0003c00d06005986 */ /* 0x0001e2000c10192c */
[----:B------:R-:W-:Y:S01]  /*20db0*/  F2FP.TF32.F32.PACK_B R19, R19 ;  /* 0x00000013ff13723e */ /* 0x000fe200024050ff */
[-C--:B------:R-:W-:Y:S01]  /*20dc0*/  FMUL R21, R150, R2.reuse ;  /* 0x0000000296157220 */ /* 0x080fe20000400000 */
[----:B------:R-:W-:Y:S01]  /*20dd0*/  F2FP.TF32.F32.PACK_B R149, R149 ;  /* 0x00000095ff95723e */ /* 0x000fe200024050ff */
[----:B------:R-:W-:Y:S01]  /*20de0*/  FMUL R151, R151, R2 ;  /* 0x0000000297977220 */ /* 0x000fe20000400000 */
[----:B0-----:R-:W-:Y:S01]  /*20df0*/  @P4 IMAD.MOV.U32 R6, RZ, RZ, R8 ;  /* 0x000000ffff064224 */ /* 0x001fe200078e0008 */
[----:B------:R-:W-:-:S02]  /*20e00*/  @P4 MOV R7, R9 ;  /* 0x0000000900074202 */ /* 0x000fc40000000f00 */
[----:B------:R-:W-:-:S03]  /*20e10*/  F2FP.TF32.F32.PACK_B R21, R21 ;  /* 0x00000015ff15723e */ /* 0x000fc600024050ff */
[----:B------:R-:W-:Y:S01]  /*20e20*/  @P4 STG.E desc[UR44][R6.64+0x3c4], R147 ;  /* 0x0003c49306004986 */ /* 0x000fe2000c10192c */
[----:B------:R-:W-:-:S03]  /*20e30*/  F2FP.TF32.F32.PACK_B R151, R151 ;  /* 0x00000097ff97723e */ /* 0x000fc600024050ff */
[----:B------:R-:W-:Y:S04]  /*20e40*/  @P3 STG.E desc[UR44][R4.64+0x3e0], R19 ;  /* 0x0003e01304003986 */ /* 0x000fe8000c10192c */
[----:B------:R0:W-:Y:S02]  /*20e50*/  @P1 STG.E desc[UR44][R4.64+0x3e4], R149 ;  /* 0x0003e49504001986 */ /* 0x0001e4000c10192c */
[----:B0-----:R-:W-:Y:S02]  /*20e60*/  @P6 IMAD.MOV.U32 R4, RZ, RZ, R8 ;  /* 0x000000ffff046224 */ /* 0x001fe400078e0008 */
[----:B------:R-:W-:-:S05]  /*20e70*/  @P6 IMAD.MOV.U32 R5, RZ, RZ, R9 ;  /* 0x000000ffff056224 */ /* 0x000fca00078e0009 */
[----:B------:R0:W-:Y:S04]  /*20e80*/  @P6 STG.E desc[UR44][R4.64+0x3e0], R21 ;  /* 0x0003e01504006986 */ /* 0x0001e8000c10192c */
[----:B------:R0:W-:Y:S02]  /*20e90*/  @P0 STG.E desc[UR44][R8.64+0x3e4], R151 ;  /* 0x0003e49708000986 */ /* 0x0001e4000c10192c */
.L_x_536:
[----:B------:R-:W-:Y:S05]  /*20ea0*/  BSYNC B0 ;  /* 0x0000000000007941 */ /* 0x000fea0003800000 */
.L_x_28:
[----:B0---4-:R-:W4:Y:S01]  /*20eb0*/  LDL.LU R4, [R1+0x200] ;  /* 0x0002000001047983 */ /* 0x011f220000300800 */
[----:B------:R-:W-:Y:S01]  /*20ec0*/  ULDC UR4, c[0x0][0xc] ;  /* 0x0000030000047ab9 */ /* 0x000fe20000000800 */
[----:B------:R-:W-:Y:S01]  /*20ed0*/  ULDC UR5, c[0x0][0x10] ;  /* 0x0000040000057ab9 */ /* 0x000fe20000000800 */
[----:B-----5:R-:W4:Y:S01]  /*20ee0*/  LDC R3, c[0x0][0x14] ;  /* 0x00000500ff037b82 */ /* 0x020f220000000800 */
[----:B------:R-:W-:Y:S01]  /*20ef0*/  UIMAD.WIDE.U32 UR4, UR4, UR5, URZ ;  /* 0x00000005040472a5 */ /* 0x000fe2000f8e003f */
[----:B------:R-:W-:Y:S01]  /*20f00*/  MOV R5, R17 ;  /* 0x0000001100057202 */ /* 0x000fe20000000f00 */
[----:B------:R-:W-:Y:S01]  /*20f10*/  UMOV UR41, 0xffffffff ;  /* 0xffffffff00297882 */ /* 0x000fe20000000000 */
[----:B------:R-:W-:Y:S01]  /*20f20*/  UMOV UR42, 0xffffffff ;  /* 0xffffffff002a7882 */ /* 0x000fe20000000000 */
[----:B------:R-:W-:Y:S02]  /*20f30*/  PRMT R0, RZ, 0x7610, R0 ;  /* 0x00007610ff007816 */ /* 0x000fe40000000000 */
[----:B----4-:R-:W-:-:S04]  /*20f40*/  IMAD.WIDE.U32 R4, R3, UR4, R4 ;  /* 0x0000000403047c25 */ /* 0x010fc8000f8e0004 */
[----:B------:R-:W-:Y:S02]  /*20f50*/  IMAD.MOV.U32 R6, RZ, RZ, R4 ;  /* 0x000000ffff067224 */ /* 0x000fe400078e0004 */
[----:B------:R-:W-:Y:S01]  /*20f60*/  IMAD R3, R3, UR5, RZ ;  /* 0x0000000503037c24 */ /* 0x000fe2000f8e02ff */
[----:B------:R-:W-:Y:S02]  /*20f70*/  ULDC.64 UR4, c[0x0][0x650] ;  /* 0x0001940000047ab9 */ /* 0x000fe40000000a00 */
[----:B------:R0:W-:Y:S01]  /*20f80*/  STL [R1+0x200], R6 ;  /* 0x0002000601007387 */ /* 0x0001e20000100800 */
[----:B------:R-:W-:Y:S01]  /*20f90*/  IMAD.IADD R17, R5, 0x1, R3 ;  /* 0x0000000105117824 */ /* 0x000fe200078e0203 */
[----:B------:R-:W-:-:S04]  /*20fa0*/  ISETP.GE.U32.AND P0, PT, R4, UR4, PT ;  /* 0x0000000404007c0c */ /* 0x000fc8000bf06070 */
[----:B------:R-:W-:-:S13]  /*20fb0*/  ISETP.GE.U32.AND.EX P0, PT, R17, UR5, PT, P0 ;  /* 0x0000000511007c0c */ /* 0x000fda000bf06100 */
[----:B0-----:R-:W-:Y:S05]  /*20fc0*/  @P0 BRA `(.L_x_537) ;  /* 0x0000000400880947 */ /* 0x001fea0003800000 */
[----:B------:R-:W0:Y:S01]  /*20fd0*/  S2UR UR6, SR_CTAID.X ;  /* 0x00000000000679c3 */ /* 0x000e220000002500 */
[----:B------:R-:W-:Y:S01]  /*20fe0*/  ULDC.64 UR12, c[0x0][0x628] ;  /* 0x00018a00000c7ab9 */ /* 0x000fe20000000a00 */
[----:B------:R-:W-:Y:S01]  /*20ff0*/  ULDC UR4, c[0x0][0x150] ;  /* 0x0000540000047ab9 */ /* 0x000fe20000000800 */
[----:B------:R-:W-:Y:S01]  /*21000*/  ISETP.NE.U32.AND P0, PT, RZ, UR12, PT ;  /* 0x0000000cff007c0c */ /* 0x000fe2000bf05070 */
[----:B------:R-:W-:Y:S01]  /*21010*/  ULDC UR15, c[0x0][0x630] ;  /* 0x00018c00000f7ab9 */ /* 0x000fe20000000800 */
[C---:B------:R-:W-:Y:S01]  /*21020*/  R2UR UR16, R6.reuse ;  /* 0x00000000061072ca */ /* 0x040fe200000e0000 */
[----:B------:R-:W-:Y:S01]  /*21030*/  ULDC UR19, c[0x0][0x154] ;  /* 0x0000550000137ab9 */ /* 0x000fe20000000800 */
[----:B------:R-:W-:Y:S01]  /*21040*/  ISETP.NE.AND.EX P0, PT, RZ, UR13, PT, P0 ;  /* 0x0000000dff007c0c */ /* 0x000fe2000bf05300 */
[----:B------:R-:W4:Y:S01]  /*21050*/  S2UR UR18, SR_CTAID.Y ;  /* 0x00000000001279c3 */ /* 0x000f220000002600 */
[----:B------:R-:W-:Y:S02]  /*21060*/  R2UR UR17, R17 ;  /* 0x00000000111172ca */ /* 0x000fe400000e0000 */
[----:B------:R-:W-:-:S02]  /*21070*/  R2UR UR10, R6 ;  /* 0x00000000060a72ca */ /* 0x000fc400000e0000 */
[----:B------:R-:W-:Y:S02]  /*21080*/  R2UR UR11, R17 ;  /* 0x00000000110b72ca */ /* 0x000fe400000e0000 */
[----:B0-----:R-:W-:-:S05]  /*21090*/  I2FP.F32.U32 R0, UR6 ;  /* 0x0000000600007c45 */ /* 0x001fca0008201000 */
[----:B------:R-:W-:-:S04]  /*210a0*/  FMUL R0, R0, UR4 ;  /* 0x0000000400007c20 */ /* 0x000fc80008400000 */
[----:B------:R0:W0:Y:S01]  /*210b0*/  F2I.U32.TRUNC.NTZ R3, R0 ;  /* 0x0000000000037305 */ /* 0x000022000020f000 */
[----:B----4-:R-:W-:Y:S05]  /*210c0*/  @!P0 BRA `(.L_x_538) ;  /* 0x0000000000308947 */ /* 0x010fea0003800000 */
        /* <DEDUP_REMOVED lines=12> */
.L_x_538:
[----:B------:R-:W-:Y:S01]  /*21190*/  USHF.R.U64 UR42, UR10, UR15, UR11 ;  /* 0x0000000f0a2a7299 */ /* 0x000fe2000800120b */
[----:B0-----:R-:W-:Y:S01]  /*211a0*/  I2FP.F32.U32 R0, UR18 ;  /* 0x0000001200007c45 */ /* 0x001fe20008201000 */
[----:B------:R-:W-:Y:S02]  /*211b0*/  USHF.R.U32.HI UR4, URZ, UR15, UR11 ;  /* 0x0000000f3f047299 */ /* 0x000fe4000801160b */
        /* <DEDUP_REMOVED lines=8> */
[----:B------:R-:W-:Y:S01]  /*21240*/  UIMAD.WIDE.U32 UR8, UR10, UR12, UR8 ;  /* 0x0000000c0a0872a5 */ /* 0x000fe2000f8e0008 */
[----:B------:R-:W-:Y:S01]  /*21250*/  R2UR UR12, R3 ;  /* 0x00000000030c72ca */ /* 0x000fe200000e0000 */
[----:B------:R-:W-:Y:S01]  /*21260*/  UIMAD UR10, UR10, UR13, UR4 ;  /* 0x0000000d0a0a72a4 */ /* 0x000fe2000f8e0204 */
[----:B------:R-:W-:Y:S01]  /*21270*/  ULDC UR11, c[0x0][0x618] ;  /* 0x00018600000b7ab9 */ /* 0x000fe20000000800 */
[----:B------:R-:W-:Y:S02]  /*21280*/  ULDC UR21, c[0x0][0x658] ;  /* 0x0001960000157ab9 */ /* 0x000fe40000000800 */
[----:B------:R-:W-:Y:S01]  /*21290*/  UIADD3 UR9, UR9, UR10, URZ ;  /* 0x0000000a09097290 */ /* 0x000fe2000fffe03f */
[----:B------:R-:W-:Y:S01]  /*212a0*/  UMOV UR15, 0xffffffff ;  /* 0xffffffff000f7882 */ /* 0x000fe20000000000 */
[----:B------:R-:W-:Y:S01]  /*212b0*/  ULDC.64 UR4, c[0x0][0x640] ;  /* 0x0001900000047ab9 */ /* 0x000fe20000000a00 */
[----:B------:R-:W-:Y:S01]  /*212c0*/  USHF.L.U32 UR15, UR15, UR21, URZ ;  /* 0x000000150f0f7299 */ /* 0x000fe2000800063f */
[----:B------:R-:W-:Y:S01]  /*212d0*/  ISETP.NE.U32.AND P0, PT, RZ, UR4, PT ;  /* 0x00000004ff007c0c */ /* 0x000fe2000bf05070 */
[----:B------:R-:W-:-:S02]  /*212e0*/  USHF.R.U64 UR16, UR8, UR11, UR9 ;  /* 0x0000000b08107299 */ /* 0x000fc40008001209 */
[----:B------:R-:W-:Y:S01]  /*212f0*/  USHF.R.U32.HI UR8, URZ, UR11, UR9 ;  /* 0x0000000b3f087299 */ /* 0x000fe20008011609 */
[----:B0-----:R-:W-:Y:S01]  /*21300*/  R2UR UR14, R0 ;  /* 0x00000000000e72ca */ /* 0x001fe200000e0000 */
[----:B------:R-:W-:Y:S01]  /*21310*/  ULDC UR17, c[0x0][0x608] ;  /* 0x0001820000117ab9 */ /* 0x000fe20000000800 */
[----:B------:R-:W-:Y:S01]  /*21320*/  ULOP3.LUT UR40, URZ, UR15, URZ, 0x33, !UPT ;  /* 0x0000000f3f287292 */ /* 0x000fe2000f8e333f */
[----:B------:R-:W-:Y:S01]  /*21330*/  ISETP.NE.AND.EX P0, PT, RZ, UR5, PT, P0 ;  /* 0x00000005ff007c0c */ /* 0x000fe2000bf05300 */
[----:B------:R-:W-:Y:S02]  /*21340*/  USHF.R.U64 UR15, UR16, UR17, UR8 ;  /* 0x00000011100f7299 */ /* 0x000fe40008001208 */
[----:B------:R-:W-:Y:S02]  /*21350*/  USHF.R.U32.HI UR8, URZ, UR17, UR8 ;  /* 0x000000113f087299 */ /* 0x000fe40008011608 */
[----:B------:R-:W-:Y:S02]  /*21360*/  UIADD3 UR12, -UR12, URZ, URZ ;  /* 0x0000003f0c0c7290 */ /* 0x000fe4000fffe13f */
[----:B------:R-:W-:Y:S01]  /*21370*/  USHF.R.U64 UR17, UR15, UR21, UR8 ;  /* 0x000000150f117299 */ /* 0x000fe20008001208 */
[----:B------:R-:W-:Y:S01]  /*21380*/  UMOV UR19, 0x1 ;  /* 0x0000000100137882 */ /* 0x000fe20000000000 */
[----:B------:R-:W-:Y:S01]  /*21390*/  ULDC UR13, c[0x0][0x144] ;  /* 0x00005100000d7ab9 */ /* 0x000fe20000000800 */
[----:B------:R-:W-:Y:S01]  /*213a0*/  ULDC UR7, c[0x0][0x600] ;  /* 0x0001800000077ab9 */ /* 0x000fe20000000800 */
[----:B------:R-:W-:-:S02]  /*213b0*/  USHF.L.U32 UR24, UR19, UR21, URZ ;  /* 0x0000001513187299 */ /* 0x000fc4000800063f */
[----:B------:R-:W-:Y:S02]  /*213c0*/  USHF.R.U32.HI UR8, URZ, UR21, UR8 ;  /* 0x000000153f087299 */ /* 0x000fe40008011608 */
[----:B------:R-:W-:Y:S02]  /*213d0*/  UIMAD UR21, UR13, UR12, UR6 ;  /* 0x0000000c0d1572a4 */ /* 0x000fe4000f8e0206 */
[----:B------:R-:W-:Y:S02]  /*213e0*/  UIADD3 UR20, UR7, -0x1, URZ ;  /* 0xffffffff07147890 */ /* 0x000fe4000fffe03f */
[----:B------:R-:W-:Y:S01]  /*213f0*/  UIADD3 UR19, -UR14, URZ, URZ ;  /* 0x0000003f0e137290 */ /* 0x000fe2000fffe13f */
        /* <DEDUP_REMOVED lines=17> */
.L_x_539:
[----:B------:R-:W-:Y:S01]  /*21510*/  UISETP.NE.AND UP0, UPT, UR39, URZ, UPT ;  /* 0x0000003f2700728c */ /* 0x000fe2000bf05270 */
[----:B------:R-:W-:Y:S01]  /*21520*/  MOV R0, 0x1 ;  /* 0x0000000100007802 */ /* 0x000fe20000000f00 */
[----:B------:R-:W-:Y:S02]  /*21530*/  USHF.R.U64 UR4, UR6, UR22, UR8 ;  /* 0x0000001606047299 */ /* 0x000fe40008001208 */
[----:B------:R-:W-:Y:S02]  /*21540*/  ULOP3.LUT UR40, UR15, UR40, URZ, 0xc0, !UPT ;  /* 0x000000280f287292 */ /* 0x000fe4000f8ec03f */
[----:B------:R-:W-:Y:S02]  /*21550*/  UIADD3 UR5, -UR4, URZ, URZ ;  /* 0x0000003f04057290 */ /* 0x000fe4000fffe13f */
[----:B------:R-:W-:Y:S02]  /*21560*/  UIMAD UR40, UR24, UR4, UR40 ;  /* 0x00000004182872a4 */ /* 0x000fe4000f8e0228 */
[----:B------:R-:W-:-:S02]  /*21570*/  ULOP3.LUT UR16, UR16, UR20, URZ, 0xc0, !UPT ;  /* 0x0000001410107292 */ /* 0x000fc4000f8ec03f */
[----:B------:R-:W-:Y:S02]  /*21580*/  @UP0 UIMAD UR21, UR25, UR19, UR18 ;  /* 0x00000013191502a4 */ /* 0x000fe4000f8e0212 */
[----:B------:R-:W-:-:S03]  /*21590*/  UIMAD UR4, UR5, UR23, UR17 ;  /* 0x00000017050472a4 */ /* 0x000fc6000f8e0211 */
[----:B------:R-:W-:Y:S01]  /*215a0*/  ULDC UR5, c[0x0][0x610] ;  /* 0x0001840000057ab9 */ /* 0x000fe20000000800 */
[----:B------:R-:W-:Y:S02]  /*215b0*/  UIMAD UR4, UR4, UR7, UR16 ;  /* 0x00000007040472a4 */ /* 0x000fe4000f8e0210 */
[----:B------:R-:W-:-:S04]  /*215c0*/  UIMAD UR40, UR40, UR5, UR21 ;  /* 0x00000005282872a4 */ /* 0x000fc8000f8e0215 */
[----:B------:R-:W-:Y:S02]  /*215d0*/  USEL UR41, UR4, UR40, !UP0 ;  /* 0x0000002804297287 */ /* 0x000fe4000c000000 */
[----:B------:R-:W-:-:S12]  /*215e0*/  USEL UR40, UR40, UR4, !UP0 ;  /* 0x0000000428287287 */ /* 0x000fd8000c000000 */
.L_x_537:
[----:B------:R-:W-:-:S13]  /*215f0*/  LOP3.LUT P0, RZ, R0, 0xff, RZ, 0xc0, !PT ;  /* 0x000000ff00ff7812 */ /* 0x000fda000780c0ff */
[----:B------:R-:W-:Y:S05]  /*21600*/  @P0 BRA `(.L_x_540) ;  /* 0xfffffdf800bc0947 */ /* 0x000fea000383ffff */
[----:B------:R-:W-:Y:S05]  /*21610*/  EXIT ;  /* 0x000000000000794d */ /* 0x000fea0003800000 */
.L_x_3:
[----:B------:R-:W2:Y:S01]  /*21620*/  LDL R4, [R1+0x200] ;  /* 0x0002000001047983 */ /* 0x000ea20000100800 */
[----:B------:R-:W-:Y:S01]  /*21630*/  ULDC.64 UR8, c[0x0][0x650] ;  /* 0x0001940000087ab9 */ /* 0x000fe20000000a00 */
[----:B------:R-:W-:Y:S01]  /*21640*/  PRMT R0, RZ, 0x7610, R0 ;  /* 0x00007610ff007816 */ /* 0x000fe20000000000 */
[----:B------:R-:W-:Y:S01]  /*21650*/  IMAD.MOV.U32 R3, RZ, RZ, -0x1 ;  /* 0xffffffffff037424 */ /* 0x000fe200078e00ff */
[----:B------:R-:W-:Y:S01]  /*21660*/  MOV R10, 0xffffffff ;  /* 0xffffffff000a7802 */ /* 0x000fe20000000f00 */
[----:B------:R-:W-:Y:S01]  /*21670*/  IMAD.MOV.U32 R2, RZ, RZ, -0x1 ;  /* 0xffffffffff027424 */ /* 0x000fe200078e00ff */
[----:B--2---:R-:W-:-:S04]  /*21680*/  ISETP.GE.U32.AND P0, PT, R4, UR8, PT ;  /* 0x0000000804007c0c */ /* 0x004fc8000bf06070 */
[----:B------:R-:W-:-:S13]  /*21690*/  ISETP.GE.U32.AND.EX P0, PT, R17, UR9, PT, P0 ;  /* 0x0000000911007c0c */ /* 0x000fda000bf06100 */
[----:B------:R-:W-:Y:S05]  /*216a0*/  @P0 BRA `(.L_x_541) ;  /* 0x00000004008c0947 */ /* 0x000fea0003800000 */
[----:B------:R-:W-:Y:S01]  /*216b0*/  I2FP.F32.U32 R0, UR4 ;  /* 0x0000000400007c45 */ /* 0x000fe20008201000 */
[----:B0-----:R-:W-:Y:S01]  /*216c0*/  ULDC.64 UR16, c[0x0][0x628] ;  /* 0x00018a0000107ab9 */ /* 0x001fe20000000a00 */
        /* <DEDUP_REMOVED lines=24> */
.L_x_542:
        /* <DEDUP_REMOVED lines=24> */
[----:B------:R-:W-:Y:S01]  /*219d0*/  UMOV UR19, 0x1 ;  /* 0x0000000100137882 */ /* 0x000fe20000000000 */
[----:B------:R-:W-:Y:S01]  /*219e0*/  ULDC UR20, c[0x0][0x608] ;  /* 0x0001820000147ab9 */ /* 0x000fe20000000800 */
[----:B------:R-:W-:Y:S01]  /*219f0*/  USHF.L.U32 UR26, UR19, UR23, URZ ;  /* 0x00000017131a7299 */ /* 0x000fe2000800063f */
[----:B------:R-:W-:Y:S01]  /*21a00*/  ISETP.NE.AND.EX P0, PT, RZ, UR9, PT, P0 ;  /* 0x00000009ff007c0c */ /* 0x000fe2000bf05300 */
[----:B------:R-:W-:Y:S02]  /*21a10*/  USHF.R.U64 UR19, UR18, UR20, UR11 ;  /* 0x0000001412137299 */ /* 0x000fe4000800120b */
[----:B------:R-:W-:Y:S02]  /*21a20*/  USHF.R.U32.HI UR11, URZ, UR20, UR11 ;  /* 0x000000143f0b7299 */ /* 0x000fe4000801160b */
[----:B------:R-:W-:-:S02]  /*21a30*/  UIADD3 UR15, -UR15, URZ, URZ ;  /* 0x0000003f0f0f7290 */ /* 0x000fc4000fffe13f */
[----:B------:R-:W-:Y:S01]  /*21a40*/  USHF.R.U64 UR20, UR19, UR23, UR11 ;  /* 0x0000001713147299 */ /* 0x000fe2000800120b */
[----:B------:R-:W-:Y:S01]  /*21a50*/  ULDC UR16, c[0x0][0x144] ;  /* 0x0000510000107ab9 */ /* 0x000fe20000000800 */
[----:B------:R-:W-:Y:S01]  /*21a60*/  ULDC UR6, c[0x0][0x600] ;  /* 0x0001800000067ab9 */ /* 0x000fe20000000800 */
[----:B------:R-:W-:Y:S02]  /*21a70*/  USHF.R.U32.HI UR11, URZ, UR23, UR11 ;  /* 0x000000173f0b7299 */ /* 0x000fe4000801160b */
[----:B------:R-:W-:Y:S02]  /*21a80*/  UIMAD UR23, UR16, UR15, UR4 ;  /* 0x0000000f101772a4 */ /* 0x000fe4000f8e0204 */
[----:B------:R-:W-:Y:S02]  /*21a90*/  UIADD3 UR22, UR6, -0x1, URZ ;  /* 0xffffffff06167890 */ /* 0x000fe4000fffe03f */
[----:B------:R-:W-:Y:S02]  /*21aa0*/  ULOP3.LUT UR27, URZ, UR13, URZ, 0x33, !UPT ;  /* 0x0000000d3f1b7292 */ /* 0x000fe4000f8e333f */
        /* <DEDUP_REMOVED lines=18> */
.L_x_543:
[----:B------:R-:W-:Y:S01]  /*21bd0*/  UISETP.NE.AND UP0, UPT, UR39, URZ, UPT ;  /* 0x0000003f2700728c */ /* 0x000fe2000bf05270 */
[----:B------:R-:W-:Y:S01]  /*21be0*/  IMAD.MOV.U32 R0, RZ, RZ, 0x1 ;  /* 0x00000001ff007424 */ /* 0x000fe200078e00ff */
[----:B------:R-:W-:Y:S01]  /*21bf0*/  USHF.R.U64 UR8, UR4, UR24, UR11 ;  /* 0x0000001804087299 */ /* 0x000fe2000800120b */
[----:B------:R-:W-:Y:S01]  /*21c00*/  IMAD.U32 R10, RZ, RZ, UR5 ;  /* 0x00000005ff0a7e24 */ /* 0x000fe2000f8e00ff */
[----:B------:R-:W-:Y:S02]  /*21c10*/  ULOP3.LUT UR4, UR19, UR27, URZ, 0xc0, !UPT ;  /* 0x0000001b13047292 */ /* 0x000fe4000f8ec03f */
[----:B------:R-:W-:Y:S02]  /*21c20*/  ULOP3.LUT UR18, UR18, UR22, URZ, 0xc0, !UPT ;  /* 0x0000001612127292 */ /* 0x000fe4000f8ec03f */
[----:B------:R-:W-:-:S03]  /*21c30*/  UIMAD UR4, UR26, UR8, UR4 ;  /* 0x000000081a0472a4 */ /* 0x000fc6000f8e0204 */
[----:B------:R-:W-:Y:S02]  /*21c40*/  @UP0 UIMAD UR23, UR28, UR21, UR7 ;  /* 0x000000151c1702a4 */ /* 0x000fe4000f8e0207 */
[----:B------:R-:W-:-:S03]  /*21c50*/  UIADD3 UR7, -UR8, URZ, URZ ;  /* 0x0000003f08077290 */ /* 0x000fc6000fffe13f */
[----:B------:R-:W-:Y:S01]  /*21c60*/  ULDC UR8, c[0x0][0x610] ;  /* 0x0001840000087ab9 */ /* 0x000fe20000000800 */
[----:B------:R-:W-:Y:S02]  /*21c70*/  UIMAD UR7, UR7, UR25, UR20 ;  /* 0x00000019070772a4 */ /* 0x000fe4000f8e0214 */
[----:B------:R-:W-:Y:S02]  /*21c80*/  UIMAD UR4, UR4, UR8, UR23 ;  /* 0x00000008040472a4 */ /* 0x000fe4000f8e0217 */
[----:B------:R-:W-:-:S04]  /*21c90*/  UIMAD UR7, UR7, UR6, UR18 ;  /* 0x00000006070772a4 */ /* 0x000fc8000f8e0212 */
[----:B------:R-:W-:Y:S02]  /*21ca0*/  USEL UR6, UR7, UR4, !UP0 ;  /* 0x0000000407067287 */ /* 0x000fe4000c000000 */
[----:B------:R-:W-:-:S04]  /*21cb0*/  USEL UR4, UR4, UR7, !UP0 ;  /* 0x0000000704047287 */ /* 0x000fc8000c000000 */
[----:B------:R-:W-:Y:S02]  /*21cc0*/  MOV R2, UR6 ;  /* 0x0000000600027c02 */ /* 0x000fe40008000f00 */
[----:B------:R-:W-:-:S07]  /*21cd0*/  IMAD.U32 R3, RZ, RZ, UR4 ;  /* 0x00000004ff037e24 */ /* 0x000fce000f8e00ff */
.L_x_541:
[----:B------:R-:W-:-:S08]  /*21ce0*/  NOP ;  /* 0x0000000000007918 */ /* 0x000fd00000000000 */
[----:B0-----:R-:W0:-:S00]  /*21cf0*/  USETMAXREG.DEALLOC.CTAPOOL 0x18 ;  /* 0x00000018000079c8 */ /* 0x001e0000080e0500 */
[----:B------:R-:W-:-:S13]  /*21d00*/  ISETP.NE.AND P0, PT, RZ, UR10, PT ;  /* 0x0000000aff007c0c */ /* 0x000fda000bf05270 */
[----:B------:R-:W-:Y:S05]  /*21d10*/  @P0 EXIT ;  /* 0x000000000000094d */ /* 0x000fea0003800000 */
[----:B0-----:R-:W-:Y:S01]  /*21d20*/  LOP3.LUT P0, RZ, R0, 0xff, RZ, 0xc0, !PT ;  /* 0x000000ff00ff7812 */ /* 0x001fe2000780c0ff */
[----:B------:R-:W-:Y:S01]  /*21d30*/  IMAD.MOV.U32 R7, RZ, RZ, 0x1 ;  /* 0x00000001ff077424 */ /* 0x000fe200078e00ff */
[----:B------:R-:W-:-:S11]  /*21d40*/  MOV R6, RZ ;  /* 0x000000ff00067202 */ /* 0x000fd60000000f00 */
[----:B------:R-:W-:Y:S05]  /*21d50*/  @!P0 BRA `(.L_x_544) ;  /* 0x0000000c00848947 */ /* 0x000fea0003800000 */
[----:B------:R-:W0:Y:S01]  /*21d60*/  LDC R0, c[0x0][0x28c] ;  /* 0x0000a300ff007b82 */ /* 0x000e220000000800 */
[----:B------:R-:W1:Y:S01]  /*21d70*/  S2R R4, SR_TID.X ;  /* 0x0000000000047919 */ /* 0x000e620000002100 */
[----:B------:R-:W-:Y:S01]  /*21d80*/  ULDC UR5, c[0x0][0x658] ;  /* 0x0001960000057ab9 */ /* 0x000fe20000000800 */
[----:B------:R-:W-:Y:S01]  /*21d90*/  UMOV UR7, 0xffffffff ;  /* 0xffffffff00077882 */ /* 0x000fe20000000000 */
[----:B------:R-:W-:Y:S01]  /*21da0*/  ULDC UR6, c[0x0][0xc] ;  /* 0x0000030000067ab9 */ /* 0x000fe20000000800 */
[----:B------:R-:W-:Y:S01]  /*21db0*/  USHF.L.U32 UR9, UR7, UR5, URZ ;  /* 0x0000000507097299 */ /* 0x000fe2000800063f */
[----:B------:R-:W-:Y:S01]  /*21dc0*/  BSSY B0, `(.L_x_544) ;  /* 0x00000da000007945 */ /* 0x000fe20003800000 */
[----:B------:R-:W-:Y:S01]  /*21dd0*/  UMOV UR8, 0x1 ;  /* 0x0000000100087882 */ /* 0x000fe20000000000 */
[----:B------:R-:W-:Y:S01]  /*21de0*/  ULDC UR7, c[0x0][0x10] ;  /* 0x0000040000077ab9 */ /* 0x000fe20000000800 */
[----:B------:R-:W-:Y:S01]  /*21df0*/  USHF.L.U32 UR5, UR8, UR5, URZ ;  /* 0x0000000508057299 */ /* 0x000fe2000800063f */
[----:B------:R-:W-:Y:S01]  /*21e00*/  IMAD.MOV.U32 R9, RZ, RZ, 0x1 ;  /* 0x00000001ff097424 */ /* 0x000fe200078e00ff */
[----:B------:R-:W-:Y:S01]  /*21e10*/  UIMAD.WIDE.U32 UR6, UR6, UR7, URZ ;  /* 0x00000007060672a5 */ /* 0x000fe2000f8e003f */
[----:B------:R-:W-:Y:S01]  /*21e20*/  MOV R7, 0x1 ;  /* 0x0000000100077802 */ /* 0x000fe20000000f00 */
[----:B------:R-:W-:Y:S01]  /*21e30*/  ULDC UR8, c[0x0][0x14] ;  /* 0x0000050000087ab9 */ /* 0x000fe20000000800 */
[----:B------:R-:W-:Y:S01]  /*21e40*/  IMAD.MOV.U32 R6, RZ, RZ, RZ ;  /* 0x000000ffff067224 */ /* 0x000fe200078e00ff */
[----:B------:R-:W-:-:S02]  /*21e50*/  UIMAD.WIDE.U32 UR30, UR6, UR8, URZ ;  /* 0x00000008061e72a5 */ /* 0x000fc4000f8e003f */
[----:B------:R-:W-:Y:S01]  /*21e60*/  UIMAD UR7, UR7, UR8, URZ ;  /* 0x00000008070772a4 */ /* 0x000fe2000f8e023f */
[----:B------:R-:W-:Y:S01]  /*21e70*/  ULDC UR4, c[0x0][0x600] ;  /* 0x0001800000047ab9 */ /* 0x000fe20000000800 */
[----:B------:R-:W-:Y:S02]  /*21e80*/  ULOP3.LUT UR13, UR38, 0x2, URZ, 0xfc, !UPT ;  /* 0x00000002260d7892 */ /* 0x000fe4000f8efc3f */
[----:B------:R-:W-:Y:S01]  /*21e90*/  UIADD3 UR4, UR4, -0x1, URZ ;  /* 0xffffffff04047890 */ /* 0x000fe2000fffe03f */
[----:B0-----:R-:W-:Y:S01]  /*21ea0*/  VIADD R0, R0, 0x3f ;  /* 0x0000003f00007836 */ /* 0x001fe20000000000 */
[----:B------:R-:W-:Y:S02]  /*21eb0*/  ULOP3.LUT UR6, URZ, UR9, URZ, 0x33, !UPT ;  /* 0x000000093f067292 */ /* 0x000fe4000f8e333f */
[----:B------:R-:W-:Y:S02]  /*21ec0*/  UIADD3 UR7, UR31, UR7, URZ ;  /* 0x000000071f077290 */ /* 0x000fe4000fffe03f */
[----:B------:R-:W-:Y:S01]  /*21ed0*/  SHF.R.S32.HI R5, RZ, 0x1f, R0 ;  /* 0x0000001fff057819 */ /* 0x000fe20000011400 */
[----:B------:R-:W-:-:S03]  /*21ee0*/  ULDC.64 UR40, c[0x0][0x198] ;  /* 0x0000660000287ab9 */ /* 0x000fc60000000a00 */
[----:B------:R-:W-:Y:S02]  /*21ef0*/  LEA.HI R0, R5, R0, RZ, 0x6 ;  /* 0x0000000005007211 */ /* 0x000fe400078f30ff */
[C---:B-1----:R-:W-:Y:S02]  /*21f00*/  LOP3.LUT P3, RZ, R4.reuse, 0x7f, RZ, 0xc0, !PT ;  /* 0x0000007f04ff7812 */ /* 0x042fe4000786c0ff */
[----:B------:R-:W-:Y:S02]  /*21f10*/  SHF.R.S32.HI R0, RZ, 0x6, R0 ;  /* 0x00000006ff007819 */ /* 0x000fe40000011400 */
[----:B------:R-:W-:-:S03]  /*21f20*/  LOP3.LUT P0, RZ, R4, 0x1f, RZ, 0xc0, !PT ;  /* 0x0000001f04ff7812 */ /* 0x000fc6000780c0ff */
[----:B------:R-:W-:Y:S01]  /*21f30*/  VIADD R16, R0, 0x1 ;  /* 0x0000000100107836 */ /* 0x000fe20000000000 */
[----:B------:R-:W-:-:S13]  /*21f40*/  PLOP3.LUT P0, PT, P0, P3, PT, 0x8a, 0x0 ;  /* 0x000000000000781c */ /* 0x000fda0000707172 */
.L_x_556:
[----:B------:R-:W-:-:S03]  /*21f50*/  UMOV UR8, 0xffffffff ;  /* 0xffffffff00087882 */ /* 0x000fc60000000000 */
[----:B------:R-:W-:Y:S05]  /*21f60*/  BRA.DIV UR8, `(.L_x_545) ;  /* 0x0000000e08f07947 */ /* 0x000fea000b800000 */
[----:B------:R-:W-:-:S13]  /*21f70*/  ELECT P6, URZ, PT ;  /* 0x00000000003f782f */ /* 0x000fda00038c0000 */
.L_x_567:
[----:B------:R-:W0:Y:S01]  /*21f80*/  LDC R4, c[0x0][0x28c] ;  /* 0x0000a300ff047b82 */ /* 0x000e220000000800 */
[----:B------:R-:W-:Y:S01]  /*21f90*/  BSSY B1, `(.L_x_546) ;  /* 0x0000042000017945 */ /* 0x000fe20003800000 */
[----:B0-----:R-:W-:-:S13]  /*21fa0*/  ISETP.LT.OR P6, PT, R4, 0x1, !P6 ;  /* 0x000000010400780c */ /* 0x001fda00077c1670 */
[----:B------:R-:W-:Y:S05]  /*21fb0*/  @P6 BRA `(.L_x_547) ;  /* 0x0000000000fc6947 */ /* 0x000fea0003800000 */
[----:B------:R-:W-:Y:S01]  /*21fc0*/  IMAD.SHL.U32 R5, R2, 0x100, RZ ;  /* 0x0000010002057824 */ /* 0x000fe200078e00ff */
[----:B------:R-:W-:Y:S01]  /*21fd0*/  SHF.L.U32 R3, R3, 0x8, RZ ;  /* 0x0000000803037819 */ /* 0x000fe200000006ff */
[----:B------:R-:W-:Y:S01]  /*21fe0*/  IMAD.MOV.U32 R13, RZ, RZ, RZ ;  /* 0x000000ffff0d7224 */ /* 0x000fe200078e00ff */
[----:B------:R-:W-:Y:S01]  /*21ff0*/  MOV R4, R16 ;  /* 0x0000001000047202 */ /* 0x000fe20000000f00 */
[----:B------:R-:W-:Y:S02]  /*22000*/  IMAD.MOV.U32 R2, RZ, RZ, R7 ;  /* 0x000000ffff027224 */ /* 0x000fe400078e0007 */
[----:B------:R-:W-:-:S07]  /*22010*/  IMAD.MOV.U32 R8, RZ, RZ, R6 ;  /* 0x000000ffff087224 */ /* 0x000fce00078e0006 */
.L_x_551:
[----:B------:R-:W0:Y:S01]  /*22020*/  S2R R12, SR_CgaCtaId ;  /* 0x00000000000c7919 */ /* 0x000e220000008800 */
[----:B------:R-:W-:-:S04]  /*22030*/  MOV R11, 0x400 ;  /* 0x00000400000b7802 */ /* 0x000fc80000000f00 */
[----:B0-----:R-:W-:Y:S02]  /*22040*/  LEA R15, R12, R11, 0x18 ;  /* 0x0000000b0c0f7211 */ /* 0x001fe400078ec0ff */
[----:B------:R-:W-:Y:S01]  /*22050*/  SHF.L.U32 R11, R2, 0x1f, RZ ;  /* 0x0000001f020b7819 */ /* 0x000fe200000006ff */
[----:B------:R-:W0:Y:S01]  /*22060*/  @!P3 LDC R12, c[0x0][0x500] ;  /* 0x00014000ff0cbb82 */ /* 0x000e220000000800 */
[----:B------:R-:W-:-:S04]  /*22070*/  LEA R14, R8, R15, 0x3 ;  /* 0x0000000f080e7211 */ /* 0x000fc800078e18ff */
[----:B------:R-:W1:Y:S02]  /*22080*/  SYNCS.PHASECHK.TRANS64.TRYWAIT P1, [R14+URZ+0x20], R11 ;  /* 0x0000200b0e0075a7 */ /* 0x000e64000802017f */
[----:B-1----:R-:W-:Y:S05]  /*22090*/  @!P1 BRA `(.L_x_548) ;  /* 0x0000000c00c49947 */ /* 0x002fea0003800000 */
.L_x_568:
[----:B------:R-:W-:Y:S01]  /*220a0*/  UPRMT UR8, UR13, 0x9910, URZ ;  /* 0x000099100d087896 */ /* 0x000fe2000800003f */
[----:B0-----:R0:W-:Y:S03]  /*220b0*/  @!P3 SYNCS.ARRIVE.TRANS64 RZ, [R14+URZ], R12 ;  /* 0x0000000c0effb9a7 */ /* 0x0011e6000800003f */
[----:B------:R-:W-:-:S06]  /*220c0*/  UISETP.NE.AND UP0, UPT, UR8, 0x2, UPT ;  /* 0x000000020800788c */ /* 0x000fcc000bf05270 */
[----:B------:R-:W-:-:S13]  /*220d0*/  PLOP3.LUT P1, PT, PT, PT, UP0, 0x80, 0x0 ;  /* 0x000000000000781c */ /* 0x000fda0003f2f008 */
[----:B0-----:R-:W-:Y:S05]  /*220e0*/  @P1 BRA `(.L_x_549) ;  /* 0x0000000000041947 */ /* 0x001fea0003800000 */
[----:B------:R-:W-:Y:S01]  /*220f0*/  BPT.TRAP 0x1 ;  /* 0x000000040000795c */ /* 0x000fe20000300000 */
.L_x_549:
[----:B------:R-:W-:Y:S05]  /*22100*/  @P0 BRA `(.L_x_550) ;  /* 0x0000000000040947 */ /* 0x000fea0003800000 */
[----:B------:R-:W-:Y:S01]  /*22110*/  BPT.TRAP 0x1 ;  /* 0x000000040000795c */ /* 0x000fe20000300000 */
.L_x_550:
[----:B------:R-:W-:Y:S01]  /*22120*/  IMAD R15, R8, 0x10000, R15 ;  /* 0x00010000080f7824 */ /* 0x000fe200078e020f */
[----:B------:R-:W-:Y:S01]  /*22130*/  R2UR UR34, R13 ;  /* 0x000000000d2272ca */ /* 0x000fe200000e0000 */
[----:B------:R-:W-:Y:S01]  /*22140*/  UIADD3 UR14, UP0, UR40, 0xf0, URZ ;  /* 0x000000f0280e7890 */ /* 0x000fe2000ff1e03f */
[----:B------:R-:W-:Y:S01]  /*22150*/  R2UR UR33, R14 ;  /* 0x000000000e2172ca */ /* 0x000fe200000e0000 */
[----:B------:R-:W-:Y:S01]  /*22160*/  UIADD3 UR42, UP1, UR40, 0x1f0, URZ ;  /* 0x000001f0282a7890 */ /* 0x000fe2000ff3e03f */
[----:B------:R-:W-:Y:S01]  /*22170*/  R2UR UR8, R15 ;  /* 0x000000000f0872ca */ /* 0x000fe200000e0000 */
[----:B------:R-:W-:Y:S01]  /*22180*/  UIADD3.X UR15, URZ, UR41, URZ, UP0, !UPT ;  /* 0x000000293f0f7290 */ /* 0x000fe200087fe43f */
[----:B------:R-:W-:Y:S01]  /*22190*/  R2UR UR35, R3 ;  /* 0x00000000032372ca */ /* 0x000fe200000e0000 */
[----:B------:R-:W-:Y:S01]  /*221a0*/  UIADD3.X UR43, URZ, UR41, URZ, UP1, !UPT ;  /* 0x000000293f2b7290 */ /* 0x000fe20008ffe43f */
[----:B------:R-:W-:Y:S01]  /*221b0*/  R2UR UR36, R10 ;  /* 0x000000000a2472ca */ /* 0x000fe200000e0000 */
[----:B------:R-:W-:Y:S01]  /*221c0*/  VIADD R8, R8, 0x1 ;  /* 0x0000000108087836 */ /* 0x000fe20000000000 */
[----:B------:R-:W-:Y:S01]  /*221d0*/  IADD3 R4, R4, -0x1, RZ ;  /* 0xffffffff04047810 */ /* 0x000fe20007ffe0ff */
[----:B------:R-:W-:Y:S01]  /*221e0*/  UMOV UR22, 0x0 ;  /* 0x0000000000167882 */ /* 0x000fe20000000000 */
[----:B------:R-:W-:Y:S01]  /*221f0*/  R2UR UR19, R5 ;  /* 0x00000000051372ca */ /* 0x000fe200000e0000 */
[----:B------:R-:W-:Y:S01]  /*22200*/  UIADD3 UR26, UR34, 0x20, URZ ;  /* 0x00000020221a7890 */ /* 0x000fe2000fffe03f */
[----:B------:R-:W-:Y:S01]  /*22210*/  ISETP.GT.AND P2, PT, R4, 0x1, PT ;  /* 0x000000010400780c */ /* 0x000fe20003f44270 */
[----:B------:R-:W-:Y:S01]  /*22220*/  UMOV UR23, 0x10000000 ;  /* 0x1000000000177882 */ /* 0x000fe20000000000 */
[C---:B------:R-:W-:Y:S01]  /*22230*/  ISETP.NE.AND P1, PT, R8.reuse, 0x4, PT ;  /* 0x000000040800780c */ /* 0x040fe20003f25270 */
[----:B------:R-:W-:Y:S01]  /*22240*/  UIADD3 UR32, UR8, 0x100, URZ ;  /* 0x0000010008207890 */ /* 0x000fe2000fffe03f */
[----:B------:R-:W-:Y:S01]  /*22250*/  VIADD R13, R13, 0x40 ;  /* 0x000000400d0d7836 */ /* 0x000fe20000000000 */
[----:B------:R-:W-:Y:S01]  /*22260*/  UIADD3 UR24, UR8, 0x8100, URZ ;  /* 0x0000810008187890 */ /* 0x000fe2000fffe03f */
[----:B-1----:R-:W-:Y:S01]  /*22270*/  SEL R11, RZ, 0x1, P1 ;  /* 0x00000001ff0b7807 */ /* 0x002fe20000800000 */
[----:B------:R-:W-:Y:S01]  /*22280*/  UIADD3 UR16, UR8, 0x40100, URZ ;  /* 0x0004010008107890 */ /* 0x000fe2000fffe03f */
[----:B------:R-:W-:Y:S01]  /*22290*/  SEL R8, R8, RZ, P1 ;  /* 0x000000ff08087207 */ /* 0x000fe20000800000 */
[----:B------:R-:W-:Y:S01]  /*222a0*/  UIADD3 UR8, UR8, 0x48100, URZ ;  /* 0x0004810008087890 */ /* 0x000fe2000fffe03f */
[----:B------:R-:W-:Y:S01]  /*222b0*/  LOP3.LUT R2, R2, R11, RZ, 0x3c, !PT ;  /* 0x0000000b02027212 */ /* 0x000fe200078e3cff */
[----:B------:R-:W-:Y:S01]  /*222c0*/  UMOV UR25, UR33 ;  /* 0x0000002100197c82 */ /* 0x000fe20008000000 */
[----:B------:R-:W-:Y:S01]  /*222d0*/  UMOV UR27, UR35 ;  /* 0x00000023001b7c82 */ /* 0x000fe20008000000 */
[----:B------:R-:W-:Y:S01]  /*222e0*/  UMOV UR28, UR36 ;  /* 0x00000024001c7c82 */ /* 0x000fe20008000000 */
[----:B------:R-:W-:Y:S01]  /*222f0*/  UMOV UR17, UR33 ;  /* 0x0000002100117c82 */ /* 0x000fe20008000000 */
[----:B------:R-:W-:Y:S01]  /*22300*/  UMOV UR18, UR34 ;  /* 0x0000002200127c82 */ /* 0x000fe20008000000 */
[----:B------:R-:W-:Y:S01]  /*22310*/  UMOV UR20, UR36 ;  /* 0x0000002400147c82 */ /* 0x000fe20008000000 */
[----:B------:R0:W-:Y:S01]  /*22320*/  UTMALDG.3D [UR32], [UR14], desc[UR22] ;  /* 0x000016200e0075b4 */ /* 0x0001e20008011000 */
[----:B------:R-:W-:Y:S01]  /*22330*/  UMOV UR9, UR33 ;  /* 0x0000002100097c82 */ /* 0x000fe20008000000 */
[----:B------:R-:W-:Y:S01]  /*22340*/  UMOV UR11, UR19 ;  /* 0x00000013000b7c82 */ /* 0x000fe20008000000 */
[----:B------:R-:W-:Y:S01]  /*22350*/  UMOV UR12, UR36 ;  /* 0x00000024000c7c82 */ /* 0x000fe20008000000 */
[----:B------:R-:W-:Y:S01]  /*22360*/  UMOV UR10, UR26 ;  /* 0x0000001a000a7c82 */ /* 0x000fe20008000000 */
[----:B------:R0:W-:Y:S01]  /*22370*/  UTMALDG.3D [UR24], [UR14], desc[UR22] ;  /* 0x000016180e0075b4 */ /* 0x0001e20008011000 */
[----:B------:R0:W-:Y:S01]  /*22380*/  UTMALDG.3D [UR16], [UR42], desc[UR22] ;  /* 0x000016102a0075b4 */ /* 0x0001e20008011000 */
[----:B------:R0:W-:Y:S02]  /*22390*/  UTMALDG.3D [UR8], [UR42], desc[UR22] ;  /* 0x000016082a0075b4 */ /* 0x0001e40008011000 */
[----:B0-----:R-:W-:Y:S05]  /*223a0*/  @P2 BRA `(.L_x_551) ;  /* 0xfffffffc001c2947 */ /* 0x001fea000383ffff */
.L_x_547:
[----:B------:R-:W-:Y:S05]  /*223b0*/  BSYNC B1 ;  /* 0x0000000000017941 */ /* 0x000fea0003800000 */
.L_x_546:
[----:B------:R-:W2:Y:S01]  /*223c0*/  LDL.LU R14, [R1+0x200] ;  /* 0x00020000010e7983 */ /* 0x000ea20000300800 */
[----:B------:R-:W-:Y:S01]  /*223d0*/  LOP3.LUT P4, RZ, R9, 0xff, RZ, 0xc0, !PT ;  /* 0x000000ff09ff7812 */ /* 0x000fe2000788c0ff */
[----:B------:R-:W-:Y:S01]  /*223e0*/  IMAD.IADD R6, R0, 0x1, R6 ;  /* 0x0000000100067824 */ /* 0x000fe200078e0206 */
[----:B------:R-:W-:Y:S01]  /*223f0*/  ULDC.64 UR8, c[0x0][0x650] ;  /* 0x0001940000087ab9 */ /* 0x000fe20000000a00 */
[----:B------:R-:W-:Y:S01]  /*22400*/  BSSY B1, `(.L_x_552) ;  /* 0x0000073000017945 */ /* 0x000fe20003800000 */
[----:B------:R-:W-:Y:S01]  /*22410*/  IMAD.MOV.U32 R10, RZ, RZ, -0x1 ;  /* 0xffffffffff0a7424 */ /* 0x000fe200078e00ff */
[----:B------:R-:W-:Y:S02]  /*22420*/  PRMT R4, RZ, 0x7610, R4 ;  /* 0x00007610ff047816 */ /* 0x000fe40000000004 */
[----:B------:R-:W-:Y:S02]  /*22430*/  SHF.R.U32.HI R2, RZ, 0x2, R6 ;  /* 0x00000002ff027819 */ /* 0x000fe40000011606 */
[----:B------:R-:W-:-:S02]  /*22440*/  ISETP.GT.U32.AND P1, PT, R6, 0x3, PT ;  /* 0x000000030600780c */ /* 0x000fc40003f24070 */
[----:B------:R-:W-:Y:S02]  /*22450*/  LOP3.LUT R2, R2, 0x1, RZ, 0xc0, !PT ;  /* 0x0000000102027812 */ /* 0x000fe400078ec0ff */
[----:B------:R-:W0:Y:S01]  /*22460*/  @P4 S2R R3, SR_CgaCtaId ;  /* 0x0000000000034919 */ /* 0x000e220000008800 */
[----:B------:R-:W-:Y:S02]  /*22470*/  ISETP.LT.U32.AND P1, PT, R0, 0x4, P1 ;  /* 0x000000040000780c */ /* 0x000fe40000f21070 */
[----:B------:R-:W-:Y:S02]  /*22480*/  ISETP.NE.U32.AND P2, PT, R2, 0x1, PT ;  /* 0x000000010200780c */ /* 0x000fe40003f45070 */
[----:B------:R-:W-:Y:S02]  /*22490*/  @P4 MOV R2, 0x400 ;  /* 0x0000040000024802 */ /* 0x000fe40000000f00 */
[----:B------:R-:W-:Y:S02]  /*224a0*/  ISETP.GT.U32.AND P2, PT, R0, 0x3, !P2 ;  /* 0x000000030000780c */ /* 0x000fe40005744070 */
[----:B------:R-:W-:-:S02]  /*224b0*/  LOP3.LUT R6, R6, 0x3, RZ, 0xc0, !PT ;  /* 0x0000000306067812 */ /* 0x000fc400078ec0ff */
[----:B------:R-:W-:Y:S02]  /*224c0*/  PRMT R9, RZ, 0x7610, R9 ;  /* 0x00007610ff097816 */ /* 0x000fe40000000009 */
[----:B0-----:R-:W-:Y:S02]  /*224d0*/  @P4 LEA R2, R3, R2, 0x18 ;  /* 0x0000000203024211 */ /* 0x001fe400078ec0ff */
[----:B------:R-:W-:Y:S02]  /*224e0*/  SEL R3, RZ, 0x1, !P2 ;  /* 0x00000001ff037807 */ /* 0x000fe40005000000 */
[----:B------:R0:W-:Y:S02]  /*224f0*/  @P4 SYNCS.ARRIVE.TRANS64.A1T0 RZ, [R2+URZ+0x58], RZ ;  /* 0x000058ff02ff49a7 */ /* 0x0001e4000810003f */
[----:B0-----:R-:W-:-:S04]  /*22500*/  SEL R2, RZ, 0x1, !P1 ;  /* 0x00000001ff027807 */ /* 0x001fc80004800000 */
[----:B------:R-:W-:Y:S01]  /*22510*/  LOP3.LUT R7, R3, R7, R2, 0x96, !PT ;  /* 0x0000000703077212 */ /* 0x000fe200078e9602 */
[----:B------:R-:W-:Y:S01]  /*22520*/  IMAD.MOV.U32 R2, RZ, RZ, -0x1 ;  /* 0xffffffffff027424 */ /* 0x000fe200078e00ff */
[----:B------:R-:W-:Y:S02]  /*22530*/  MOV R3, 0xffffffff ;  /* 0xffffffff00037802 */ /* 0x000fe40000000f00 */
[----:B--2---:R-:W-:-:S04]  /*22540*/  IADD3 R14, P1, R14, UR30, RZ ;  /* 0x0000001e0e0e7c10 */ /* 0x004fc8000ff3e0ff */
[----:B------:R-:W-:Y:S01]  /*22550*/  IADD3.X R17, R17, UR7, RZ, P1, !PT ;  /* 0x0000000711117c10 */ /* 0x000fe20008ffe4ff */
[----:B------:R0:W-:Y:S01]  /*22560*/  STL [R1+0x200], R14 ;  /* 0x0002000e01007387 */ /* 0x0001e20000100800 */
[----:B------:R-:W-:-:S04]  /*22570*/  ISETP.GE.U32.AND P1, PT, R14, UR8, PT ;  /* 0x000000080e007c0c */ /* 0x000fc8000bf26070 */
[----:B------:R-:W-:-:S13]  /*22580*/  ISETP.GE.U32.AND.EX P1, PT, R17, UR9, PT, P1 ;  /* 0x0000000911007c0c */ /* 0x000fda000bf26110 */
[----:B0-----:R-:W-:Y:S05]  /*22590*/  @P1 BRA `(.L_x_553) ;  /* 0x0000000400641947 */ /* 0x001fea0003800000 */
[----:B------:R-:W0:Y:S01]  /*225a0*/  S2R R8, SR_CTAID.X ;  /* 0x0000000000087919 */ /* 0x000e220000002500 */
[----:B------:R-:W-:Y:S01]  /*225b0*/  ULDC UR8, c[0x0][0x150] ;  /* 0x0000540000087ab9 */ /* 0x000fe20000000800 */
[----:B------:R-:W1:Y:S01]  /*225c0*/  LDC R3, c[0x0][0x144] ;  /* 0x00005100ff037b82 */ /* 0x000e620000000800 */
[----:B------:R-:W-:Y:S01]  /*225d0*/  UISETP.NE.AND UP0, UPT, UR39, URZ, UPT ;  /* 0x0000003f2700728c */ /* 0x000fe2000bf05270 */
[----:B------:R-:W2:Y:S01]  /*225e0*/  S2R R5, SR_CTAID.Y ;  /* 0x0000000000057919 */ /* 0x000ea20000002600 */
[----:B------:R-:W-:-:S04]  /*225f0*/  ULDC UR11, c[0x0][0x630] ;  /* 0x00018c00000b7ab9 */ /* 0x000fc80000000800 */
[----:B------:R-:W-:Y:S01]  /*22600*/  PLOP3.LUT P1, PT, PT, PT, UP0, 0x80, 0x0 ;  /* 0x000000000000781c */ /* 0x000fe20003f2f008 */
[----:B------:R-:W3:Y:S01]  /*22610*/  LDC R12, c[0x0][0x148] ;  /* 0x00005200ff0c7b82 */ /* 0x000ee20000000800 */
[----:B0-----:R-:W-:Y:S02]  /*22620*/  I2FP.F32.U32 R2, R8 ;  /* 0x0000000800027245 */ /* 0x001fe40000201000 */
[----:B--2---:R-:W-:-:S03]  /*22630*/  I2FP.F32.U32 R4, R5 ;  /* 0x0000000500047245 */ /* 0x004fc60000201000 */
[----:B------:R-:W-:Y:S01]  /*22640*/  FMUL R2, R2, UR8 ;  /* 0x0000000802027c20 */ /* 0x000fe20008400000 */
[----:B------:R-:W-:Y:S02]  /*22650*/  ULDC UR8, c[0x0][0x154] ;  /* 0x0000550000087ab9 */ /* 0x000fe40000000800 */
[----:B------:R-:W-:Y:S01]  /*22660*/  FMUL R10, R4, UR8 ;  /* 0x00000008040a7c20 */ /* 0x000fe20008400000 */
[----:B------:R-:W-:Y:S02]  /*22670*/  ULDC.64 UR8, c[0x0][0x628] ;  /* 0x00018a0000087ab9 */ /* 0x000fe40000000a00 */
[----:B------:R-:W0:Y:S08]  /*22680*/  F2I.U32.TRUNC.NTZ R2, R2 ;  /* 0x0000000200027305 */ /* 0x000e30000020f000 */
[----:B------:R-:W2:Y:S01]  /*22690*/  F2I.U32.TRUNC.NTZ R10, R10 ;  /* 0x0000000a000a7305 */ /* 0x000ea2000020f000 */
[----:B0-----:R-:W-:Y:S01]  /*226a0*/  IADD3 R4, -R2, RZ, RZ ;  /* 0x000000ff02047210 */ /* 0x001fe20007ffe1ff */
[----:B------:R-:W-:-:S04]  /*226b0*/  IMAD.MOV.U32 R2, RZ, RZ, R14 ;  /* 0x000000ffff027224 */ /* 0x000fc800078e000e */
[----:B-1----:R-:W-:Y:S02]  /*226c0*/  IMAD R8, R3, R4, R8 ;  /* 0x0000000403087224 */ /* 0x002fe400078e0208 */
[----:B--2---:R-:W-:-:S04]  /*226d0*/  IMAD.MOV R3, RZ, RZ, -R10 ;  /* 0x000000ffff037224 */ /* 0x004fc800078e0a0a */
[----:B---3--:R-:W-:Y:S01]  /*226e0*/  @P1 IMAD R8, R12, R3, R5 ;  /* 0x000000030c081224 */ /* 0x008fe200078e0205 */
[----:B------:R-:W-:Y:S02]  /*226f0*/  ISETP.NE.U32.AND P1, PT, RZ, UR8, PT ;  /* 0x00000008ff007c0c */ /* 0x000fe4000bf25070 */
[----:B------:R-:W-:Y:S02]  /*22700*/  MOV R3, R17 ;  /* 0x0000001100037202 */ /* 0x000fe40000000f00 */
[----:B------:R-:W-:-:S13]  /*22710*/  ISETP.NE.AND.EX P1, PT, RZ, UR9, PT, P1 ;  /* 0x00000009ff007c0c */ /* 0x000fda000bf25310 */
[----:B------:R-:W-:Y:S05]  /*22720*/  @!P1 BRA `(.L_x_554) ;  /* 0x0000000000289947 */ /* 0x000fea0003800000 */
[----:B------:R-:W-:Y:S02]  /*22730*/  ULDC UR10, c[0x0][0x634] ;  /* 0x00018d00000a7ab9 */ /* 0x000fe40000000800 */
[----:B------:R-:W-:-:S05]  /*22740*/  IADD3 R3, P1, R14, UR10, RZ ;  /* 0x0000000a0e037c10 */ /* 0x000fca000ff3e0ff */
[----:B------:R-:W-:-:S04]  /*22750*/  IMAD.X R11, RZ, RZ, R17, P1 ;  /* 0x000000ffff0b7224 */ /* 0x000fc800008e0611 */
[----:B------:R-:W-:-:S04]  /*22760*/  IMAD.WIDE.U32 R4, R11, UR8, RZ ;  /* 0x000000080b047c25 */ /* 0x000fc8000f8e00ff */
[----:B------:R-:W-:-:S04]  /*22770*/  IMAD.WIDE.U32 R4, P1, R3, UR9, R4 ;  /* 0x0000000903047c25 */ /* 0x000fc8000f820004 */
[----:B------:R-:W-:Y:S01]  /*22780*/  IMAD.WIDE.U32 R2, R3, UR8, RZ ;  /* 0x0000000803027c25 */ /* 0x000fe2000f8e00ff */
[----:B------:R-:W-:-:S04]  /*22790*/  MOV R2, R5 ;  /* 0x0000000500027202 */ /* 0x000fc80000000f00 */
[----:B------:R-:W-:Y:S01]  /*227a0*/  IADD3 RZ, P2, R3, R4, RZ ;  /* 0x0000000403ff7210 */ /* 0x000fe20007f5e0ff */
[----:B------:R-:W-:-:S04]  /*227b0*/  IMAD.X R3, RZ, RZ, RZ, P1 ;  /* 0x000000ffff037224 */ /* 0x000fc800008e06ff */
[----:B------:R-:W-:-:S08]  /*227c0*/  IMAD.WIDE.U32.X R2, R11, UR9, R2, P2 ;  /* 0x000000090b027c25 */ /* 0x000fd000090e0402 */
.L_x_554:
[--C-:B------:R-:W-:Y:S01]  /*227d0*/  SHF.R.U64 R10, R2, UR11, R3.reuse ;  /* 0x0000000b020a7c19 */ /* 0x100fe20008001203 */
[----:B------:R-:W-:Y:S01]  /*227e0*/  ULDC.64 UR8, c[0x0][0x620] ;  /* 0x0001880000087ab9 */ /* 0x000fe20000000a00 */
[----:B------:R-:W-:Y:S01]  /*227f0*/  SHF.R.U32.HI R2, RZ, UR11, R3 ;  /* 0x0000000bff027c19 */ /* 0x000fe20008011603 */
[----:B------:R-:W-:Y:S01]  /*22800*/  ULDC.64 UR10, c[0x0][0x640] ;  /* 0x00019000000a7ab9 */ /* 0x000fe20000000a00 */
[----:B------:R-:W-:Y:S02]  /*22810*/  IADD3 R11, P1, RZ, -R10, RZ ;  /* 0x8000000aff0b7210 */ /* 0x000fe40007f3e0ff */
[----:B------:R-:W-:-:S03]  /*22820*/  MOV R3, R17 ;  /* 0x0000001100037202 */ /* 0x000fc60000000f00 */
[----:B------:R-:W-:Y:S01]  /*22830*/  IMAD.X R2, RZ, RZ, ~R2, P1 ;  /* 0x000000ffff027224 */ /* 0x000fe200008e0e02 */
[----:B------:R-:W-:-:S03]  /*22840*/  ISETP.NE.U32.AND P1, PT, RZ, UR10, PT ;  /* 0x0000000aff007c0c */ /* 0x000fc6000bf25070 */
[----:B------:R-:W-:Y:S01]  /*22850*/  IMAD R2, R2, UR8, RZ ;  /* 0x0000000802027c24 */ /* 0x000fe2000f8e02ff */
[----:B------:R-:W-:-:S03]  /*22860*/  ISETP.NE.AND.EX P1, PT, RZ, UR11, PT, P1 ;  /* 0x0000000bff007c0c */ /* 0x000fc6000bf25310 */
[----:B------:R-:W-:Y:S02]  /*22870*/  IMAD R5, R11, UR9, R2 ;  /* 0x000000090b057c24 */ /* 0x000fe4000f8e0202 */
[----:B------:R-:W-:-:S04]  /*22880*/  IMAD.MOV.U32 R2, RZ, RZ, R14 ;  /* 0x000000ffff027224 */ /* 0x000fc800078e000e */
[----:B------:R-:W-:Y:S01]  /*22890*/  IMAD.WIDE.U32 R2, R11, UR8, R2 ;  /* 0x000000080b027c25 */ /* 0x000fe2000f8e0002 */
[----:B------:R-:W-:-:S03]  /*228a0*/  ULDC UR8, c[0x0][0x618] ;  /* 0x0001860000087ab9 */ /* 0x000fc60000000800 */
[----:B------:R-:W-:-:S05]  /*228b0*/  IMAD.IADD R3, R3, 0x1, R5 ;  /* 0x0000000103037824 */ /* 0x000fca00078e0205 */
[--C-:B------:R-:W-:Y:S02]  /*228c0*/  SHF.R.U64 R11, R2, UR8, R3.reuse ;  /* 0x00000008020b7c19 */ /* 0x100fe40008001203 */
[----:B------:R-:W-:Y:S01]  /*228d0*/  SHF.R.U32.HI R2, RZ, UR8, R3 ;  /* 0x00000008ff027c19 */ /* 0x000fe20008011603 */
[----:B------:R-:W-:-:S03]  /*228e0*/  ULDC UR8, c[0x0][0x608] ;  /* 0x0001820000087ab9 */ /* 0x000fc60000000800 */
[--C-:B------:R-:W-:Y:S02]  /*228f0*/  SHF.R.U64 R12, R11, UR8, R2.reuse ;  /* 0x000000080b0c7c19 */ /* 0x100fe40008001202 */
[----:B------:R-:W-:Y:S01]  /*22900*/  SHF.R.U32.HI R3, RZ, UR8, R2 ;  /* 0x00000008ff037c19 */ /* 0x000fe20008011602 */
[----:B------:R-:W-:-:S03]  /*22910*/  ULDC UR8, c[0x0][0x658] ;  /* 0x0001960000087ab9 */ /* 0x000fc60000000800 */
[--C-:B------:R-:W-:Y:S02]  /*22920*/  SHF.R.U64 R13, R12, UR8, R3.reuse ;  /* 0x000000080c0d7c19 */ /* 0x100fe40008001203 */
[----:B------:R-:W-:-:S03]  /*22930*/  SHF.R.U32.HI R15, RZ, UR8, R3 ;  /* 0x00000008ff0f7c19 */ /* 0x000fc60008011603 */
[----:B------:R-:W-:Y:S01]  /*22940*/  IMAD.MOV.U32 R2, RZ, RZ, R13 ;  /* 0x000000ffff027224 */ /* 0x000fe200078e000d */
[----:B------:R-:W-:Y:S01]  /*22950*/  MOV R3, R15 ;  /* 0x0000000f00037202 */ /* 0x000fe20000000f00 */
[----:B------:R-:W-:Y:S06]  /*22960*/  @!P1 BRA `(.L_x_555) ;  /* 0x0000000000289947 */ /* 0x000fec0003800000 */
        /* <DEDUP_REMOVED lines=10> */
.L_x_555:
[----:B------:R-:W-:Y:S01]  /*22a10*/  ULDC UR8, c[0x0][0x648] ;  /* 0x0001920000087ab9 */ /* 0x000fe20000000800 */
[----:B------:R-:W-:Y:S01]  /*22a20*/  LOP3.LUT R12, R12, UR6, RZ, 0xc0, !PT ;  /* 0x000000060c0c7c12 */ /* 0x000fe2000f8ec0ff */
[----:B------:R-:W-:Y:S01]  /*22a30*/  UISETP.NE.AND UP0, UPT, UR39, URZ, UPT ;  /* 0x0000003f2700728c */ /* 0x000fe2000bf05270 */
[----:B------:R-:W-:Y:S01]  /*22a40*/  SHF.R.U64 R3, R2, UR8, R3 ;  /* 0x0000000802037c19 */ /* 0x000fe20008001203 */
[----:B------:R-:W-:Y:S01]  /*22a50*/  ULDC UR8, c[0x0][0x638] ;  /* 0x00018e0000087ab9 */ /* 0x000fe20000000800 */
[----:B------:R-:W-:-:S03]  /*22a60*/  IMAD.MOV.U32 R4, RZ, RZ, 0x1 ;  /* 0x00000001ff047424 */ /* 0x000fc600078e00ff */
[----:B------:R-:W-:Y:S01]  /*22a70*/  IMAD.MOV R2, RZ, RZ, -R3 ;  /* 0x000000ffff027224 */ /* 0x000fe200078e0a03 */
[----:B------:R-:W-:Y:S01]  /*22a80*/  PLOP3.LUT P1, PT, PT, PT, UP0, 0x40, 0x0 ;  /* 0x000000000000781c */ /* 0x000fe20003f2e808 */
[----:B------:R-:W-:Y:S01]  /*22a90*/  IMAD R5, R3, UR5, R12 ;  /* 0x0000000503057c24 */ /* 0x000fe2000f8e020c */
[----:B------:R-:W-:Y:S01]  /*22aa0*/  PLOP3.LUT P2, PT, PT, PT, UP0, 0x40, 0x0 ;  /* 0x000000000000781c */ /* 0x000fe20003f4e808 */
[----:B------:R-:W-:Y:S01]  /*22ab0*/  IMAD R13, R2, UR8, R13 ;  /* 0x00000008020d7c24 */ /* 0x000fe2000f8e020d */
[----:B------:R-:W-:Y:S01]  /*22ac0*/  ULDC UR8, c[0x0][0x610] ;  /* 0x0001840000087ab9 */ /* 0x000fe20000000800 */
[----:B------:R-:W-:Y:S01]  /*22ad0*/  LOP3.LUT R2, R11, UR4, RZ, 0xc0, !PT ;  /* 0x000000040b027c12 */ /* 0x000fe2000f8ec0ff */
[----:B------:R-:W-:Y:S01]  /*22ae0*/  IMAD R8, R5, UR8, R8 ;  /* 0x0000000805087c24 */ /* 0x000fe2000f8e0208 */
[----:B------:R-:W-:-:S03]  /*22af0*/  ULDC UR8, c[0x0][0x600] ;  /* 0x0001800000087ab9 */ /* 0x000fc60000000800 */
[----:B------:R-:W-:-:S05]  /*22b00*/  IMAD R13, R13, UR8, R2 ;  /* 0x000000080d0d7c24 */ /* 0x000fca000f8e0202 */
[----:B------:R-:W-:Y:S02]  /*22b10*/  SEL R2, R13, R8, P1 ;  /* 0x000000080d027207 */ /* 0x000fe40000800000 */
[----:B------:R-:W-:-:S07]  /*22b20*/  SEL R3, R8, R13, P2 ;  /* 0x0000000d08037207 */ /* 0x000fce0001000000 */
.L_x_553:
[----:B------:R-:W-:Y:S05]  /*22b30*/  BSYNC B1 ;  /* 0x0000000000017941 */ /* 0x000fea0003800000 */
.L_x_552:
[----:B------:R-:W-:-:S13]  /*22b40*/  LOP3.LUT P1, RZ, R4, 0xff, RZ, 0xc0, !PT ;  /* 0x000000ff04ff7812 */ /* 0x000fda000782c0ff */
[----:B------:R-:W-:Y:S05]  /*22b50*/  @P1 BRA `(.L_x_556) ;  /* 0xfffffff000fc1947 */ /* 0x000fea000383ffff */
[----:B------:R-:W-:Y:S05]  /*22b60*/  BSYNC B0 ;  /* 0x0000000000007941 */ /* 0x000fea0003800000 */
.L_x_544:
[----:B------:R-:W-:-:S03]  /*22b70*/  UMOV UR8, 0xffffffff ;  /* 0xffffffff00087882 */ /* 0x000fc60000000000 */
[----:B------:R-:W-:Y:S05]  /*22b80*/  BRA.DIV UR8, `(.L_x_557) ;  /* 0x00000006081c7947 */ /* 0x000fea000b800000 */
[----:B------:R-:W-:-:S13]  /*22b90*/  ELECT P6, URZ, PT ;  /* 0x00000000003f782f */ /* 0x000fda00038c0000 */
.L_x_571:
[----:B------:R-:W-:Y:S04]  /*22ba0*/  BSSY B0, `(.L_x_558) ;  /* 0x000002c000007945 */ /* 0x000fe80003800000 */
[----:B------:R-:W-:Y:S05]  /*22bb0*/  @!P6 BRA `(.L_x_559) ;  /* 0x0000000000a8e947 */ /* 0x000fea0003800000 */
[----:B------:R-:W-:-:S04]  /*22bc0*/  ULOP3.LUT UR8, UR38, 0x2, URZ, 0xfc, !UPT ;  /* 0x0000000226087892 */ /* 0x000fc8000f8efc3f */
[----:B------:R-:W-:-:S06]  /*22bd0*/  UISETP.NE.AND UP0, UPT, UR8, 0x3, UPT ;  /* 0x000000030800788c */ /* 0x000fcc000bf05270 */
[----:B------:R-:W-:-:S13]  /*22be0*/  PLOP3.LUT P0, PT, PT, PT, UP0, 0x80, 0x0 ;  /* 0x000000000000781c */ /* 0x000fda0003f0f008 */
[----:B------:R-:W-:Y:S05]  /*22bf0*/  @!P0 BRA `(.L_x_560) ;  /* 0x0000000000048947 */ /* 0x000fea0003800000 */
[----:B------:R-:W-:Y:S01]  /*22c00*/  BPT.TRAP 0x1 ;  /* 0x000000040000795c */ /* 0x000fe20000300000 */
.L_x_560:
[----:B------:R-:W0:Y:S01]  /*22c10*/  S2R R3, SR_CgaCtaId ;  /* 0x0000000000037919 */ /* 0x000e220000008800 */
[----:B------:R-:W-:-:S04]  /*22c20*/  MOV R0, 0x400 ;  /* 0x0000040000007802 */ /* 0x000fc80000000f00 */
[----:B0-----:R-:W-:Y:S02]  /*22c30*/  LEA R3, R3, R0, 0x18 ;  /* 0x0000000003037211 */ /* 0x001fe400078ec0ff */
[----:B------:R-:W-:Y:S02]  /*22c40*/  SHF.L.U32 R0, R7, 0x1f, RZ ;  /* 0x0000001f07007819 */ /* 0x000fe400000006ff */
[----:B------:R-:W-:-:S05]  /*22c50*/  IADD3 R3, R3, 0x20, RZ ;  /* 0x0000002003037810 */ /* 0x000fca0007ffe0ff */
[----:B------:R-:W-:-:S04]  /*22c60*/  IMAD R5, R6, 0x8, R3 ;  /* 0x0000000806057824 */ /* 0x000fc800078e0203 */
[----:B------:R-:W0:Y:S02]  /*22c70*/  SYNCS.PHASECHK.TRANS64.TRYWAIT P0, [R5+URZ], R0 ;  /* 0x00000000050075a7 */ /* 0x000e24000800017f */
[----:B0-----:R-:W-:Y:S05]  /*22c80*/  @!P0 BRA `(.L_x_561) ;  /* 0x0000000000fc8947 */ /* 0x001fea0003800000 */
.L_x_572:
[----:B------:R-:W-:-:S05]  /*22c90*/  VIADD R6, R6, 0x1 ;  /* 0x0000000106067836 */ /* 0x000fca0000000000 */
[----:B------:R-:W-:-:S04]  /*22ca0*/  ISETP.NE.AND P0, PT, R6, 0x4, PT ;  /* 0x000000040600780c */ /* 0x000fc80003f05270 */
[----:B0-----:R-:W-:Y:S02]  /*22cb0*/  SEL R0, RZ, 0x1, P0 ;  /* 0x00000001ff007807 */ /* 0x001fe40000000000 */
[----:B------:R-:W-:Y:S02]  /*22cc0*/  SEL R6, R6, RZ, P0 ;  /* 0x000000ff06067207 */ /* 0x000fe40000000000 */
[----:B------:R-:W-:Y:S02]  /*22cd0*/  LOP3.LUT R7, R7, R0, RZ, 0x3c, !PT ;  /* 0x0000000007077212 */ /* 0x000fe400078e3cff */
[----:B------:R-:W-:Y:S02]  /*22ce0*/  LEA R5, R6, R3, 0x3 ;  /* 0x0000000306057211 */ /* 0x000fe400078e18ff */
[----:B------:R-:W-:-:S04]  /*22cf0*/  SHF.L.U32 R0, R7, 0x1f, RZ ;  /* 0x0000001f07007819 */ /* 0x000fc800000006ff */
[----:B------:R-:W0:Y:S02]  /*22d00*/  SYNCS.PHASECHK.TRANS64.TRYWAIT P0, [R5+URZ], R0 ;  /* 0x00000000050075a7 */ /* 0x000e24000800017f */
[----:B0-----:R-:W-:Y:S05]  /*22d10*/  @!P0 BRA `(.L_x_562) ;  /* 0x0000000000ec8947 */ /* 0x001fea0003800000 */
.L_x_573:
[----:B0-----:R-:W-:-:S05]  /*22d20*/  VIADD R0, R6, 0x1 ;  /* 0x0000000106007836 */ /* 0x001fca0000000000 */
[----:B------:R-:W-:-:S04]  /*22d30*/  ISETP.NE.AND P0, PT, R0, 0x4, PT ;  /* 0x000000040000780c */ /* 0x000fc80003f05270 */
[----:B------:R-:W-:Y:S02]  /*22d40*/  SEL R2, RZ, 0x1, P0 ;  /* 0x00000001ff027807 */ /* 0x000fe40000000000 */
[----:B------:R-:W-:Y:S02]  /*22d50*/  SEL R4, R0, RZ, P0 ;  /* 0x000000ff00047207 */ /* 0x000fe40000000000 */
[----:B------:R-:W-:-:S03]  /*22d60*/  LOP3.LUT R7, R7, R2, RZ, 0x3c, !PT ;  /* 0x0000000207077212 */ /* 0x000fc600078e3cff */
[----:B------:R-:W-:Y:S01]  /*22d70*/  IMAD R5, R4, 0x8, R3 ;  /* 0x0000000804057824 */ /* 0x000fe200078e0203 */
[----:B------:R-:W-:-:S04]  /*22d80*/  SHF.L.U32 R0, R7, 0x1f, RZ ;  /* 0x0000001f07007819 */ /* 0x000fc800000006ff */
[----:B------:R-:W0:Y:S02]  /*22d90*/  SYNCS.PHASECHK.TRANS64.TRYWAIT P0, [R5+URZ], R0 ;  /* 0x00000000050075a7 */ /* 0x000e24000800017f */
[----:B0-----:R-:W-:Y:S05]  /*22da0*/  @!P0 BRA `(.L_x_563) ;  /* 0x0000000000dc8947 */ /* 0x001fea0003800000 */
.L_x_574:
[----:B0-----:R-:W-:-:S04]  /*22db0*/  IADD3 R0, R4, 0x1, RZ ;  /* 0x0000000104007810 */ /* 0x001fc80007ffe0ff */
[----:B------:R-:W-:-:S04]  /*22dc0*/  ISETP.NE.AND P0, PT, R0, 0x4, PT ;  /* 0x000000040000780c */ /* 0x000fc80003f05270 */
[----:B------:R-:W-:Y:S02]  /*22dd0*/  SEL R2, RZ, 0x1, P0 ;  /* 0x00000001ff027807 */ /* 0x000fe40000000000 */
[----:B------:R-:W-:Y:S02]  /*22de0*/  SEL R0, R0, RZ, P0 ;  /* 0x000000ff00007207 */ /* 0x000fe40000000000 */
[----:B------:R-:W-:-:S03]  /*22df0*/  LOP3.LUT R2, R7, R2, RZ, 0x3c, !PT ;  /* 0x0000000207027212 */ /* 0x000fc600078e3cff */
[----:B------:R-:W-:Y:S01]  /*22e00*/  IMAD R3, R0, 0x8, R3 ;  /* 0x0000000800037824 */ /* 0x000fe200078e0203 */
[----:B------:R-:W-:-:S07]  /*22e10*/  SHF.L.U32 R0, R2, 0x1f, RZ ;  /* 0x0000001f02007819 */ /* 0x000fce00000006ff */
.L_x_564:
[----:B0-----:R0:W1:Y:S02]  /*22e20*/  SYNCS.PHASECHK.TRANS64.TRYWAIT P0, [R3+URZ], R0 ;  /* 0x00000000030075a7 */ /* 0x001064000800017f */
[----:B-1----:R-:W-:Y:S05]  /*22e30*/  @!P0 NANOSLEEP.SYNCS 0x989680 ;  /* 0x009896800000895d */ /* 0x002fea0003900000 */
[----:B------:R-:W1:Y:S02]  /*22e40*/  @!P0 SYNCS.PHASECHK.TRANS64 P0, [R3+URZ], R0 ;  /* 0x00000000030085a7 */ /* 0x000e64000800007f */
[----:B-1----:R-:W-:Y:S05]  /*22e50*/  @!P0 BRA `(.L_x_564) ;  /* 0xfffffffc00f08947 */ /* 0x002fea000383ffff */
.L_x_559:
[----:B------:R-:W-:Y:S05]  /*22e60*/  BSYNC B0 ;  /* 0x0000000000007941 */ /* 0x000fea0003800000 */
.L_x_558:
[----:B------:R-:W-:Y:S05]  /*22e70*/  EXIT ;  /* 0x000000000000794d */ /* 0x000fea0003800000 */
.L_x_17:
[----:B-1----:R1:W4:Y:S02]  /*22e80*/  SYNCS.PHASECHK.TRANS64.TRYWAIT P1, [R3+URZ], R0 ;  /* 0x00000000030075a7 */ /* 0x002324000802017f */
[----:B----4-:R-:W-:Y:S05]  /*22e90*/  @!P1 NANOSLEEP.SYNCS 0x989680 ;  /* 0x009896800000995d */ /* 0x010fea0003900000 */
[----:B------:R-:W4:Y:S02]  /*22ea0*/  @!P1 SYNCS.PHASECHK.TRANS64 P1, [R3+URZ], R0 ;  /* 0x00000000030095a7 */ /* 0x000f24000802007f */
[----:B----4-:R-:W-:Y:S05]  /*22eb0*/  @!P1 BRA `(.L_x_17) ;  /* 0xfffffffc00f09947 */ /* 0x010fea000383ffff */
[----:B------:R-:W-:Y:S05]  /*22ec0*/  BRA `(.L_x_16) ;  /* 0xfffffde400507947 */ /* 0x000fea000383ffff */
.L_x_22:
[----:B-1----:R-:W-:-:S04]  /*22ed0*/  IMAD.U32 R4, RZ, RZ, UR10 ;  /* 0x0000000aff047e24 */ /* 0x002fc8000f8e00ff */
[----:B------:R1:W2:Y:S03]  /*22ee0*/  SYNCS.PHASECHK.TRANS64.TRYWAIT P1, [R4+URZ], R3 ;  /* 0x00000003040075a7 */ /* 0x0002a6000802017f */
[----:B--2---:R-:W-:Y:S05]  /*22ef0*/  @!P1 NANOSLEEP.SYNCS 0x989680 ;  /* 0x009896800000995d */ /* 0x004fea0003900000 */
[----:B------:R-:W2:Y:S02]  /*22f00*/  @!P1 SYNCS.PHASECHK.TRANS64 P1, [R4+URZ], R3 ;  /* 0x00000003040095a7 */ /* 0x000ea4000802007f */
[----:B--2---:R-:W-:Y:S05]  /*22f10*/  @!P1 BRA `(.L_x_22) ;  /* 0xfffffffc00ec9947 */ /* 0x004fea000383ffff */
[----:B------:R-:W-:Y:S05]  /*22f20*/  BRA `(.L_x_21) ;  /* 0xfffffe5800c47947 */ /* 0x000fea000383ffff */
.L_x_545:
[----:B------:R-:W-:Y:S01]  /*22f30*/  BSSY B1, `(.L_x_565) ;  /* 0x0000006000017945 */ /* 0x000fe20003800000 */
[----:B------:R-:W-:-:S07]  /*22f40*/  MOV R15, 0xffffffff ;  /* 0xffffffff000f7802 */ /* 0x000fce0000000f00 */
[----:B------:R-:W-:Y:S05]  /*22f50*/  WARPSYNC.COLLECTIVE R15, `(.L_x_566) ;  /* 0x000000000f0c7348 */ /* 0x000fea0003c00000 */
[----:B------:R-:W-:Y:S02]  /*22f60*/  ELECT P6, UR62, PT ;  /* 0x00000000003e782f */ /* 0x000fe400038c0000 */
[----:B------:R-:W-:Y:S01]  /*22f70*/  MOV R14, UR62 ;  /* 0x0000003e000e7c02 */ /* 0x000fe20008000f00 */
[----:B------:R-:W-:Y:S10]  /*22f80*/  ENDCOLLECTIVE ;  /* 0x000000000000791b */ /* 0x000ff40003800000 */
.L_x_566:
[----:B------:R-:W-:Y:S05]  /*22f90*/  BSYNC B1 ;  /* 0x0000000000017941 */ /* 0x000fea0003800000 */
.L_x_565:
[----:B------:R-:W-:Y:S05]  /*22fa0*/  BRA `(.L_x_567) ;  /* 0xffffffec00f47947 */ /* 0x000fea000383ffff */
.L_x_548:
[----:B-1----:R1:W2:Y:S02]  /*22fb0*/  SYNCS.PHASECHK.TRANS64.TRYWAIT P1, [R14+URZ+0x20], R11 ;  /* 0x0000200b0e0075a7 */ /* 0x0022a4000802017f */
[----:B--2---:R-:W-:Y:S05]  /*22fc0*/  @!P1 NANOSLEEP.SYNCS 0x989680 ;  /* 0x009896800000995d */ /* 0x004fea0003900000 */
[----:B------:R-:W2:Y:S02]  /*22fd0*/  @!P1 SYNCS.PHASECHK.TRANS64 P1, [R14+URZ+0x20], R11 ;  /* 0x0000200b0e0095a7 */ /* 0x000ea4000802007f */
[----:B--2---:R-:W-:Y:S05]  /*22fe0*/  @!P1 BRA `(.L_x_548) ;  /* 0xfffffffc00f09947 */ /* 0x004fea000383ffff */
[----:B------:R-:W-:Y:S05]  /*22ff0*/  BRA `(.L_x_568) ;  /* 0xfffffff000287947 */ /* 0x000fea000383ffff */
.L_x_557:
[----:B------:R-:W-:Y:S01]  /*23000*/  BSSY B0, `(.L_x_569) ;  /* 0x0000006000007945 */ /* 0x000fe20003800000 */
[----:B------:R-:W-:-:S07]  /*23010*/  IMAD.MOV.U32 R15, RZ, RZ, -0x1 ;  /* 0xffffffffff0f7424 */ /* 0x000fce00078e00ff */
[----:B------:R-:W-:Y:S05]  /*23020*/  WARPSYNC.COLLECTIVE R15, `(.L_x_570) ;  /* 0x000000000f0c7348 */ /* 0x000fea0003c00000 */
[----:B------:R-:W-:Y:S02]  /*23030*/  ELECT P6, UR62, PT ;  /* 0x00000000003e782f */ /* 0x000fe400038c0000 */
[----:B------:R-:W-:Y:S01]  /*23040*/  MOV R14, UR62 ;  /* 0x0000003e000e7c02 */ /* 0x000fe20008000f00 */
[----:B------:R-:W-:Y:S10]  /*23050*/  ENDCOLLECTIVE ;  /* 0x000000000000791b */ /* 0x000ff40003800000 */
.L_x_570:
[----:B------:R-:W-:Y:S05]  /*23060*/  BSYNC B0 ;  /* 0x0000000000007941 */ /* 0x000fea0003800000 */
.L_x_569:
[----:B------:R-:W-:Y:S05]  /*23070*/  BRA `(.L_x_571) ;  /* 0xfffffff800c87947 */ /* 0x000fea000383ffff */
.L_x_561:
[----:B0-----:R0:W1:Y:S02]  /*23080*/  SYNCS.PHASECHK.TRANS64.TRYWAIT P0, [R5+URZ], R0 ;  /* 0x00000000050075a7 */ /* 0x001064000800017f */
[----:B-1----:R-:W-:Y:S05]  /*23090*/  @!P0 NANOSLEEP.SYNCS 0x989680 ;  /* 0x009896800000895d */ /* 0x002fea0003900000 */
[----:B------:R-:W1:Y:S02]  /*230a0*/  @!P0 SYNCS.PHASECHK.TRANS64 P0, [R5+URZ], R0 ;  /* 0x00000000050085a7 */ /* 0x000e64000800007f */
[----:B-1----:R-:W-:Y:S05]  /*230b0*/  @!P0 BRA `(.L_x_561) ;  /* 0xfffffffc00f08947 */ /* 0x002fea000383ffff */
[----:B------:R-:W-:Y:S05]  /*230c0*/  BRA `(.L_x_572) ;  /* 0xfffffff800f07947 */ /* 0x000fea000383ffff */
.L_x_562:
[----:B0-----:R0:W1:Y:S02]  /*230d0*/  SYNCS.PHASECHK.TRANS64.TRYWAIT P0, [R5+URZ], R0 ;  /* 0x00000000050075a7 */ /* 0x001064000800017f */
[----:B-1----:R-:W-:Y:S05]  /*230e0*/  @!P0 NANOSLEEP.SYNCS 0x989680 ;  /* 0x009896800000895d */ /* 0x002fea0003900000 */
[----:B------:R-:W1:Y:S02]  /*230f0*/  @!P0 SYNCS.PHASECHK.TRANS64 P0, [R5+URZ], R0 ;  /* 0x00000000050085a7 */ /* 0x000e64000800007f */
[----:B-1----:R-:W-:Y:S05]  /*23100*/  @!P0 BRA `(.L_x_562) ;  /* 0xfffffffc00f08947 */ /* 0x002fea000383ffff */
[----:B------:R-:W-:Y:S05]  /*23110*/  BRA `(.L_x_573) ;  /* 0xfffffffc00007947 */ /* 0x000fea000383ffff */
.L_x_563:
[----:B0-----:R0:W1:Y:S02]  /*23120*/  SYNCS.PHASECHK.TRANS64.TRYWAIT P0, [R5+URZ], R0 ;  /* 0x00000000050075a7 */ /* 0x001064000800017f */
[----:B-1----:R-:W-:Y:S05]  /*23130*/  @!P0 NANOSLEEP.SYNCS 0x989680 ;  /* 0x009896800000895d */ /* 0x002fea0003900000 */
[----:B------:R-:W1:Y:S02]  /*23140*/  @!P0 SYNCS.PHASECHK.TRANS64 P0, [R5+URZ], R0 ;  /* 0x00000000050085a7 */ /* 0x000e64000800007f */
[----:B-1----:R-:W-:Y:S05]  /*23150*/  @!P0 BRA `(.L_x_563) ;  /* 0xfffffffc00f08947 */ /* 0x002fea000383ffff */
[----:B------:R-:W-:Y:S05]  /*23160*/  BRA `(.L_x_574) ;  /* 0xfffffffc00107947 */ /* 0x000fea000383ffff */
.L_x_575:
[----:B------:R-:W-:-:S00]  /*23170*/  BRA `(.L_x_575) ;  /* 0xfffffffc00fc7947 */ /* 0x000fc0000383ffff */
[----:B------:R-:W-:-:S00]  /*23180*/  NOP ;  /* 0x0000000000007918 */ /* 0x000fc00000000000 */
[----:B------:R-:W-:-:S00]  /*23190*/  NOP ;  /* 0x0000000000007918 */ /* 0x000fc00000000000 */
[----:B------:R-:W-:-:S00]  /*231a0*/  NOP ;  /* 0x0000000000007918 */ /* 0x000fc00000000000 */
[----:B------:R-:W-:-:S00]  /*231b0*/  NOP ;  /* 0x0000000000007918 */ /* 0x000fc00000000000 */
[----:B------:R-:W-:-:S00]  /*231c0*/  NOP ;  /* 0x0000000000007918 */ /* 0x000fc00000000000 */
[----:B------:R-:W-:-:S00]  /*231d0*/  NOP ;  /* 0x0000000000007918 */ /* 0x000fc00000000000 */
[----:B------:R-:W-:-:S00]  /*231e0*/  NOP ;  /* 0x0000000000007918 */ /* 0x000fc00000000000 */
[----:B------:R-:W-:-:S00]  /*231f0*/  NOP ;  /* 0x0000000000007918 */ /* 0x000fc00000000000 */
.L_x_576:


//--------------------- .nv.global.init           --------------------------
	.section	.nv.global.init,"aw",@progbits
.nv.global.init:
	.type		$str$22,@object
	.size		$str$22,($str$23 - $str$22)
$str$22:
        /*0000*/ 	.byte	0x6b, 0x5f, 0x74, 0x69, 0x6c, 0x65, 0x5f, 0x63, 0x6f, 0x75, 0x6e, 0x74, 0x20, 0x3e, 0x3d, 0x20
        /*0010*/ 	.byte	0x31, 0x00
	.type		$str$23,@object
	.size		$str$23,(__unnamed_1 - $str$23)
$str$23:
        /*0012*/ 	.byte	0x2f, 0x74, 0x6d, 0x70, 0x2f, 0x63, 0x75, 0x74, 0x6c, 0x61, 0x73, 0x73, 0x5f, 0x73, 0x77, 0x65
        /*0022*/ 	.byte	0x65, 0x70, 0x5f, 0x73, 0x72, 0x63, 0x2f, 0x69, 0x6e, 0x63, 0x6c, 0x75, 0x64, 0x65, 0x2f, 0x63
        /*0032*/ 	.byte	0x75, 0x74, 0x6c, 0x61, 0x73, 0x73, 0x2f, 0x67, 0x65, 0x6d, 0x6d, 0x2f, 0x63, 0x6f, 0x6c, 0x6c
        /*0042*/ 	.byte	0x65, 0x63, 0x74, 0x69, 0x76, 0x65, 0x2f, 0x73, 0x6d, 0x39, 0x30, 0x5f, 0x6d, 0x6d, 0x61, 0x5f
        /*0052*/ 	.byte	0x74, 0x6d, 0x61, 0x5f, 0x67, 0x6d, 0x6d, 0x61, 0x5f, 0x73, 0x73, 0x5f, 0x77, 0x61, 0x72, 0x70
        /*0062*/ 	.byte	0x73, 0x70, 0x65, 0x63, 0x69, 0x61, 0x6c, 0x69, 0x7a, 0x65, 0x64, 0x2e, 0x68, 0x70, 0x70, 0x00
	.type		__unnamed_1,@object
	.size		__unnamed_1,(.L_0 - __unnamed_1)
__unnamed_1:
        /* <DEDUP_REMOVED lines=178> */
        /*0b92*/ 	.byte	0x5d, 0x00
.L_0:


//--------------------- .nv.shared._ZN7cutlass13device_kernelINS_4gemm6kernel13GemmUniversalIN4cute5tupleIJiiiiEEENS1_10collective13CollectiveMmaINS1_34MainloopSm90TmaGmmaWarpSpecializedILi4ENS5_IJNS4_1CILi1EEESB_SB_EEENS1_35KernelTmaWarpSpecializedCooperativeEEENS5_IJNSA_ILi256EEESF_NSA_ILi64EEEEEENS_10tfloat32_tENS5_IJlSB_lEEESI_SJ_NS4_8TiledMMAINS4_8MMA_AtomIJNS4_4SM904GMMA30MMA_64x256x8_F32TF32TF32_SS_TNILNSN_7ScaleInE1ELSP_1EEEEEENS4_6LayoutINS5_IJNSA_ILi2EEESB_SB_EEENS5_IJSB_NSA_ILi0EEESV_EEEEENS5_IJNS4_10UnderscoreESY_SY_EEEEENS4_13SM90_TMA_LOADENS4_14ComposedLayoutINS4_7SwizzleILi3ELi4ELi3EEENS4_18smem_ptr_flag_bitsILi32EEENSS_INS5_IJNSA_ILi8EEENSA_ILi32EEEEEENS5_IJS18_SB_EEEEEEEvNS4_8identityES11_S1C_vS1D_EENS_8epilogue10collective6detail29Sm90TmaWarpSpecializedAdapterINS1G_15DefaultEpilogueISI_SJ_SJ_NS1F_6thread17LinearCombinationISI_Li1EffLNS1K_9ScaleType4KindE0ELNS_15FloatRoundStyleE2ESI_EENS1_15EpilogueDefaultEEEEEvvEEEEvNT_6ParamsE --------------------------
	.section	.nv.shared._ZN7cutlass13device_kernelINS_4gemm6kernel13GemmUniversalIN4cute5tupleIJiiiiEEENS1_10collective13CollectiveMmaINS1_34MainloopSm90TmaGmmaWarpSpecializedILi4ENS5_IJNS4_1CILi1EEESB_SB_EEENS1_35KernelTmaWarpSpecializedCooperativeEEENS5_IJNSA_ILi256EEESF_NSA_ILi64EEEEEENS_10tfloat32_tENS5_IJlSB_lEEESI_SJ_NS4_8TiledMMAINS4_8MMA_AtomIJNS4_4SM904GMMA30MMA_64x256x8_F32TF32TF32_SS_TNILNSN_7ScaleInE1ELSP_1EEEEEENS4_6LayoutINS5_IJNSA_ILi2EEESB_SB_EEENS5_IJSB_NSA_ILi0EEESV_EEEEENS5_IJNS4_10UnderscoreESY_SY_EEEEENS4_13SM90_TMA_LOADENS4_14ComposedLayoutINS4_7SwizzleILi3ELi4ELi3EEENS4_18smem_ptr_flag_bitsILi32EEENSS_INS5_IJNSA_ILi8EEENSA_ILi32EEEEEENS5_IJS18_SB_EEEEEEEvNS4_8identityES11_S1C_vS1D_EENS_8epilogue10collective6detail29Sm90TmaWarpSpecializedAdapterINS1G_15DefaultEpilogueISI_SJ_SJ_NS1F_6thread17LinearCombinationISI_Li1EffLNS1K_9ScaleType4KindE0ELNS_15FloatRoundStyleE2ESI_EENS1_15EpilogueDefaultEEEEEvvEEEEvNT_6ParamsE,"aw",@nobits
	.sectionflags	@""
	.align	16
	.zero		1024


//--------------------- .nv.shared.reserved.0     --------------------------
	.section	.nv.shared.reserved.0,"aw",@nobits
	.weak		__nv_reservedSMEM_offset_0_alias
	.size		__nv_reservedSMEM_offset_0_alias, 0, 0
	.other		__nv_reservedSMEM_offset_0_alias,@"STO_CUDA_RESERVED_SHARED STV_DEFAULT"
__nv_reservedSMEM_offset_0_alias:
	.zero		0


//--------------------- .nv.global                --------------------------
	.section	.nv.global,"aw",@nobits
.nv.global:
	.type		_ZN40_INTERNAL_bb1e9ee2_4_k_cu_7e2eb673_272824cute1_E,@object
	.size		_ZN40_INTERNAL_bb1e9ee2_4_k_cu_7e2eb673_272824cute1_E,(_ZN40_INTERNAL_bb1e9ee2_4_k_cu_7e2eb673_272824cuda3std3__45__cpo6cbeginE - _ZN40_INTERNAL_bb1e9ee2_4_k_cu_7e2eb673_272824cute1_E)
_ZN40_INTERNAL_bb1e9ee2_4_k_cu_7e2eb673_272824cute1_E:
	.zero		1
	.type		_ZN40_INTERNAL_bb1e9ee2_4_k_cu_7e2eb673_272824cuda3std3__45__cpo6cbeginE,@object
	.size		_ZN40_INTERNAL_bb1e9ee2_4_k_cu_7e2eb673_272824cuda3std3__45__cpo6cbeginE,(_ZN40_INTERNAL_bb1e9ee2_4_k_cu_7e2eb673_272824cuda3std3__48in_placeE - _ZN40_INTERNAL_bb1e9ee2_4_k_cu_7e2eb673_272824cuda3std3__45__cpo6cbeginE)
_ZN40_INTERNAL_bb1e9ee2_4_k_cu_7e2eb673_272824cuda3std3__45__cpo6cbeginE:
	.zero		1
	.type		_ZN40_INTERNAL_bb1e9ee2_4_k_cu_7e2eb673_272824cuda3std3__48in_placeE,@object
	.size		_ZN40_INTERNAL_bb1e9ee2_4_k_cu_7e2eb673_272824cuda3std3__48in_placeE,(_ZN40_INTERNAL_bb1e9ee2_4_k_cu_7e2eb673_272824cuda3std6ranges3__45__cpo9iter_moveE - _ZN40_INTERNAL_bb1e9ee2_4_k_cu_7e2eb673_272824cuda3std3__48in_placeE)
_ZN40_INTERNAL_bb1e9ee2_4_k_cu_7e2eb673_272824cuda3std3__48in_placeE:
	.zero		1
	.type		_ZN40_INTERNAL_bb1e9ee2_4_k_cu_7e2eb673_272824cuda3std6ranges3__45__cpo9iter_moveE,@object
	.size		_ZN40_INTERNAL_bb1e9ee2_4_k_cu_7e2eb673_272824cuda3std6ranges3__45__cpo9iter_moveE,(_ZN40_INTERNAL_bb1e9ee2_4_k_cu_7e2eb673_272824cuda3std3__45__cpo5beginE - _ZN40_INTERNAL_bb1e9ee2_4_k_cu_7e2eb673_272824cuda3std6ranges3__45__cpo9iter_moveE)
_ZN40_INTERNAL_bb1e9ee2_4_k_cu_7e2eb673_272824cuda3std6ranges3__45__cpo9iter_moveE:
	.zero		1
	.type		_ZN40_INTERNAL_bb1e9ee2_4_k_cu_7e2eb673_272824cuda3std3__45__cpo5beginE,@object
	.size		_ZN40_INTERNAL_bb1e9ee2_4_k_cu_7e2eb673_272824cuda3std3__45__cpo5beginE,(_ZN40_INTERNAL_bb1e9ee2_4_k_cu_7e2eb673_272824cuda3std3__442_GLOBAL__N__bb1e9ee2_4_k_cu_7e2eb673_272826ignoreE - _ZN40_INTERNAL_bb1e9ee2_4_k_cu_7e2eb673_272824cuda3std3__45__cpo5beginE)
_ZN40_INTERNAL_bb1e9ee2_4_k_cu_7e2eb673_272824cuda3std3__45__cpo5beginE:
	.zero		1
	.type		_ZN40_INTERNAL_bb1e9ee2_4_k_cu_7e2eb673_272824cuda3std3__442_GLOBAL__N__bb1e9ee2_4_k_cu_7e2eb673_272826ignoreE,@object
	.size		_ZN40_INTERNAL_bb1e9ee2_4_k_cu_7e2eb673_272824cuda3std3__442_GLOBAL__N__bb1e9ee2_4_k_cu_7e2eb673_272826ignoreE,(_ZN40_INTERNAL_bb1e9ee2_4_k_cu_7e2eb673_272824cute7productE - _ZN40_INTERNAL_bb1e9ee2_4_k_cu_7e2eb673_272824cuda3std3__442_GLOBAL__N__bb1e9ee2_4_k_cu_7e2eb673_272826ignoreE)
_ZN40_INTERNAL_bb1e9ee2_4_k_cu_7e2eb673_272824cuda3std3__442_GLOBAL__N__bb1e9ee2_4_k_cu_7e2eb673_272826ignoreE:
	.zero		1
	.type		_ZN40_INTERNAL_bb1e9ee2_4_k_cu_7e2eb673_272824cute7productE,@object
	.size		_ZN40_INTERNAL_bb1e9ee2_4_k_cu_7e2eb673_272824cute7productE,(_ZN40_INTERNAL_bb1e9ee2_4_k_cu_7e2eb673_272824cuda3std3__45__cpo3endE - _ZN40_INTERNAL_bb1e9ee2_4_k_cu_7e2eb673_272824cute7productE)
_ZN40_INTERNAL_bb1e9ee2_4_k_cu_7e2eb673_272824cute7productE:
	.zero		1
	.type		_ZN40_INTERNAL_bb1e9ee2_4_k_cu_7e2eb673_272824cuda3std3__45__cpo3endE,@object
	.size		_ZN40_INTERNAL_bb1e9ee2_4_k_cu_7e2eb673_272824cuda3std3__45__cpo3endE,(_ZN40_INTERNAL_bb1e9ee2_4_k_cu_7e2eb673_272824cuda3std3__419piecewise_constructE - _ZN40_INTERNAL_bb1e9ee2_4_k_cu_7e2eb673_272824cuda3std3__45__cpo3endE)
_ZN40_INTERNAL_bb1e9ee2_4_k_cu_7e2eb673_272824cuda3std3__45__cpo3endE:
	.zero		1
	.type		_ZN40_INTERNAL_bb1e9ee2_4_k_cu_7e2eb673_272824cuda3std3__419piecewise_constructE,@object
	.size		_ZN40_INTERNAL_bb1e9ee2_4_k_cu_7e2eb673_272824cuda3std3__419piecewise_constructE,(_ZN40_INTERNAL_bb1e9ee2_4_k_cu_7e2eb673_272824cuda3std3__45__cpo4cendE - _ZN40_INTERNAL_bb1e9ee2_4_k_cu_7e2eb673_272824cuda3std3__419piecewise_constructE)
_ZN40_INTERNAL_bb1e9ee2_4_k_cu_7e2eb673_272824cuda3std3__419piecewise_constructE:
	.zero		1
	.type		_ZN40_INTERNAL_bb1e9ee2_4_k_cu_7e2eb673_272824cuda3std3__45__cpo4cendE,@object
	.size		_ZN40_INTERNAL_bb1e9ee2_4_k_cu_7e2eb673_272824cuda3std3__45__cpo4cendE,(_ZN40_INTERNAL_bb1e9ee2_4_k_cu_7e2eb673_272824cuda3std6ranges3__45__cpo4swapE - _ZN40_INTERNAL_bb1e9ee2_4_k_cu_7e2eb673_272824cuda3std3__45__cpo4cendE)
_ZN40_INTERNAL_bb1e9ee2_4_k_cu_7e2eb673_272824cuda3std3__45__cpo4cendE:
	.zero		1
	.type		_ZN40_INTERNAL_bb1e9ee2_4_k_cu_7e2eb673_272824cuda3std6ranges3__45__cpo4swapE,@object
	.size		_ZN40_INTERNAL_bb1e9ee2_4_k_cu_7e2eb673_272824cuda3std6ranges3__45__cpo4swapE,(.L_8 - _ZN40_INTERNAL_bb1e9ee2_4_k_cu_7e2eb673_272824cuda3std6ranges3__45__cpo4swapE)
_ZN40_INTERNAL_bb1e9ee2_4_k_cu_7e2eb673_272824cuda3std6ranges3__45__cpo4swapE:
	.zero		1
.L_8:


//--------------------- .nv.constant0._ZN7cutlass13device_kernelINS_4gemm6kernel13GemmUniversalIN4cute5tupleIJiiiiEEENS1_10collective13CollectiveMmaINS1_34MainloopSm90TmaGmmaWarpSpecializedILi4ENS5_IJNS4_1CILi1EEESB_SB_EEENS1_35KernelTmaWarpSpecializedCooperativeEEENS5_IJNSA_ILi256EEESF_NSA_ILi64EEEEEENS_10tfloat32_tENS5_IJlSB_lEEESI_SJ_NS4_8TiledMMAINS4_8MMA_AtomIJNS4_4SM904GMMA30MMA_64x256x8_F32TF32TF32_SS_TNILNSN_7ScaleInE1ELSP_1EEEEEENS4_6LayoutINS5_IJNSA_ILi2EEESB_SB_EEENS5_IJSB_NSA_ILi0EEESV_EEEEENS5_IJNS4_10UnderscoreESY_SY_EEEEENS4_13SM90_TMA_LOADENS4_14ComposedLayoutINS4_7SwizzleILi3ELi4ELi3EEENS4_18smem_ptr_flag_bitsILi32EEENSS_INS5_IJNSA_ILi8EEENSA_ILi32EEEEEENS5_IJS18_SB_EEEEEEEvNS4_8identityES11_S1C_vS1D_EENS_8epilogue10collective6detail29Sm90TmaWarpSpecializedAdapterINS1G_15DefaultEpilogueISI_SJ_SJ_NS1F_6thread17LinearCombinationISI_Li1EffLNS1K_9ScaleType4KindE0ELNS_15FloatRoundStyleE2ESI_EENS1_15EpilogueDefaultEEEEEvvEEEEvNT_6ParamsE --------------------------
	.section	.nv.constant0._ZN7cutlass13device_kernelINS_4gemm6kernel13GemmUniversalIN4cute5tupleIJiiiiEEENS1_10collective13CollectiveMmaINS1_34MainloopSm90TmaGmmaWarpSpecializedILi4ENS5_IJNS4_1CILi1EEESB_SB_EEENS1_35KernelTmaWarpSpecializedCooperativeEEENS5_IJNSA_ILi256EEESF_NSA_ILi64EEEEEENS_10tfloat32_tENS5_IJlSB_lEEESI_SJ_NS4_8TiledMMAINS4_8MMA_AtomIJNS4_4SM904GMMA30MMA_64x256x8_F32TF32TF32_SS_TNILNSN_7ScaleInE1ELSP_1EEEEEENS4_6LayoutINS5_IJNSA_ILi2EEESB_SB_EEENS5_IJSB_NSA_ILi0EEESV_EEEEENS5_IJNS4_10UnderscoreESY_SY_EEEEENS4_13SM90_TMA_LOADENS4_14ComposedLayoutINS4_7SwizzleILi3ELi4ELi3EEENS4_18smem_ptr_flag_bitsILi32EEENSS_INS5_IJNSA_ILi8EEENSA_ILi32EEEEEENS5_IJS18_SB_EEEEEEEvNS4_8identityES11_S1C_vS1D_EENS_8epilogue10collective6detail29Sm90TmaWarpSpecializedAdapterINS1G_15DefaultEpilogueISI_SJ_SJ_NS1F_6thread17LinearCombinationISI_Li1EffLNS1K_9ScaleType4KindE0ELNS_15FloatRoundStyleE2ESI_EENS1_15EpilogueDefaultEEEEEvvEEEEvNT_6ParamsE,"a",@progbits
	.sectionflags	@""
	.align	4
.nv.constant0._ZN7cutlass13device_kernelINS_4gemm6kernel13GemmUniversalIN4cute5tupleIJiiiiEEENS1_10collective13CollectiveMmaINS1_34MainloopSm90TmaGmmaWarpSpecializedILi4ENS5_IJNS4_1CILi1EEESB_SB_EEENS1_35KernelTmaWarpSpecializedCooperativeEEENS5_IJNSA_ILi256EEESF_NSA_ILi64EEEEEENS_10tfloat32_tENS5_IJlSB_lEEESI_SJ_NS4_8TiledMMAINS4_8MMA_AtomIJNS4_4SM904GMMA30MMA_64x256x8_F32TF32TF32_SS_TNILNSN_7ScaleInE1ELSP_1EEEEEENS4_6LayoutINS5_IJNSA_ILi2EEESB_SB_EEENS5_IJSB_NSA_ILi0EEESV_EEEEENS5_IJNS4_10UnderscoreESY_SY_EEEEENS4_13SM90_TMA_LOADENS4_14ComposedLayoutINS4_7SwizzleILi3ELi4ELi3EEENS4_18smem_ptr_flag_bitsILi32EEENSS_INS5_IJNSA_ILi8EEENSA_ILi32EEEEEENS5_IJS18_SB_EEEEEEEvNS4_8identityES11_S1C_vS1D_EENS_8epilogue10collective6detail29Sm90TmaWarpSpecializedAdapterINS1G_15DefaultEpilogueISI_SJ_SJ_NS1F_6thread17LinearCombinationISI_Li1EffLNS1K_9ScaleType4KindE0ELNS_15FloatRoundStyleE2ESI_EENS1_15EpilogueDefaultEEEEEvvEEEEvNT_6ParamsE:
	.zero		1664


//--------------------- SYMBOLS --------------------------

	.type		.nv.reservedSmem.offset0,@object
	.size		.nv.reservedSmem.offset0,0x4
	.type		__assertfail,@function
